//
// Generated by NVIDIA NVVM Compiler
//
// Compiler Build ID: CL-36424714
// Cuda compilation tools, release 13.0, V13.0.88
// Based on NVVM 20.0.0
//

.version 9.0
.target sm_100
.address_size 64

	// .globl	_Z12matmulGlobalPfPKfS1_i
// _ZZ12matmulSharedPfPKfS1_iE7A_block has been demoted
// _ZZ12matmulSharedPfPKfS1_iE7B_block has been demoted

.visible .entry _Z12matmulGlobalPfPKfS1_i(
	.param .u64 .ptr .align 1 _Z12matmulGlobalPfPKfS1_i_param_0,
	.param .u64 .ptr .align 1 _Z12matmulGlobalPfPKfS1_i_param_1,
	.param .u64 .ptr .align 1 _Z12matmulGlobalPfPKfS1_i_param_2,
	.param .u32 _Z12matmulGlobalPfPKfS1_i_param_3
)
{
	.reg .pred 	%p<10>;
	.reg .b32 	%r<39>;
	.reg .b32 	%f<68>;
	.reg .b64 	%rd<67>;

	ld.param.u64 	%rd14, [_Z12matmulGlobalPfPKfS1_i_param_1];
	ld.param.u64 	%rd15, [_Z12matmulGlobalPfPKfS1_i_param_2];
	ld.param.u32 	%r17, [_Z12matmulGlobalPfPKfS1_i_param_3];
	cvta.to.global.u64 	%rd1, %rd15;
	cvta.to.global.u64 	%rd2, %rd14;
	mov.u32 	%r18, %ctaid.y;
	mov.u32 	%r19, %ntid.y;
	mov.u32 	%r20, %tid.y;
	mad.lo.s32 	%r1, %r18, %r19, %r20;
	mov.u32 	%r21, %ctaid.x;
	mov.u32 	%r22, %ntid.x;
	mov.u32 	%r23, %tid.x;
	mad.lo.s32 	%r2, %r21, %r22, %r23;
	setp.lt.s32 	%p1, %r17, 1;
	mov.f32 	%f67, 0f00000000;
	@%p1 bra 	$L__BB0_12;
	mul.lo.s32 	%r3, %r17, %r1;
	and.b32  	%r4, %r17, 7;
	setp.lt.u32 	%p2, %r17, 8;
	mov.f32 	%f67, 0f00000000;
	mov.b32 	%r37, 0;
	@%p2 bra 	$L__BB0_4;
	and.b32  	%r37, %r17, 2147483640;
	neg.s32 	%r35, %r37;
	mul.wide.u32 	%rd16, %r17, 4;
	add.s64 	%rd3, %rd1, %rd16;
	mul.wide.u32 	%rd17, %r17, 8;
	add.s64 	%rd4, %rd1, %rd17;
	mul.wide.u32 	%rd18, %r17, 12;
	add.s64 	%rd5, %rd1, %rd18;
	mul.wide.u32 	%rd19, %r17, 16;
	add.s64 	%rd6, %rd1, %rd19;
	mul.wide.u32 	%rd20, %r17, 20;
	add.s64 	%rd7, %rd1, %rd20;
	mul.wide.u32 	%rd21, %r17, 24;
	add.s64 	%rd8, %rd1, %rd21;
	mul.wide.u32 	%rd22, %r17, 28;
	add.s64 	%rd9, %rd1, %rd22;
	mul.wide.u32 	%rd23, %r3, 4;
	add.s64 	%rd24, %rd23, %rd2;
	add.s64 	%rd66, %rd24, 16;
	mov.f32 	%f67, 0f00000000;
	mov.u32 	%r34, %r2;
$L__BB0_3:
	.pragma "nounroll";
	mul.wide.s32 	%rd25, %r34, 4;
	add.s64 	%rd26, %rd3, %rd25;
	add.s64 	%rd27, %rd4, %rd25;
	add.s64 	%rd28, %rd5, %rd25;
	add.s64 	%rd29, %rd6, %rd25;
	add.s64 	%rd30, %rd7, %rd25;
	add.s64 	%rd31, %rd8, %rd25;
	add.s64 	%rd32, %rd9, %rd25;
	add.s64 	%rd33, %rd1, %rd25;
	ld.global.f32 	%f17, [%rd66+-16];
	ld.global.f32 	%f18, [%rd33];
	fma.rn.f32 	%f19, %f17, %f18, %f67;
	ld.global.f32 	%f20, [%rd66+-12];
	ld.global.f32 	%f21, [%rd26];
	fma.rn.f32 	%f22, %f20, %f21, %f19;
	ld.global.f32 	%f23, [%rd66+-8];
	ld.global.f32 	%f24, [%rd27];
	fma.rn.f32 	%f25, %f23, %f24, %f22;
	ld.global.f32 	%f26, [%rd66+-4];
	ld.global.f32 	%f27, [%rd28];
	fma.rn.f32 	%f28, %f26, %f27, %f25;
	ld.global.f32 	%f29, [%rd66];
	ld.global.f32 	%f30, [%rd29];
	fma.rn.f32 	%f31, %f29, %f30, %f28;
	ld.global.f32 	%f32, [%rd66+4];
	ld.global.f32 	%f33, [%rd30];
	fma.rn.f32 	%f34, %f32, %f33, %f31;
	ld.global.f32 	%f35, [%rd66+8];
	ld.global.f32 	%f36, [%rd31];
	fma.rn.f32 	%f37, %f35, %f36, %f34;
	ld.global.f32 	%f38, [%rd66+12];
	ld.global.f32 	%f39, [%rd32];
	fma.rn.f32 	%f67, %f38, %f39, %f37;
	add.s32 	%r35, %r35, 8;
	shl.b32 	%r25, %r17, 3;
	add.s32 	%r34, %r34, %r25;
	add.s64 	%rd66, %rd66, 32;
	setp.ne.s32 	%p3, %r35, 0;
	@%p3 bra 	$L__BB0_3;
$L__BB0_4:
	setp.eq.s32 	%p4, %r4, 0;
	@%p4 bra 	$L__BB0_12;
	and.b32  	%r12, %r17, 3;
	setp.lt.u32 	%p5, %r4, 4;
	@%p5 bra 	$L__BB0_7;
	add.s32 	%r26, %r37, %r3;
	mul.wide.u32 	%rd34, %r26, 4;
	add.s64 	%rd35, %rd2, %rd34;
	ld.global.f32 	%f41, [%rd35];
	mad.lo.s32 	%r27, %r37, %r17, %r2;
	mul.wide.s32 	%rd36, %r27, 4;
	add.s64 	%rd37, %rd1, %rd36;
	ld.global.f32 	%f42, [%rd37];
	fma.rn.f32 	%f43, %f41, %f42, %f67;
	cvt.u64.u32 	%rd38, %r3;
	cvt.u64.u32 	%rd39, %r37;
	add.s64 	%rd40, %rd39, %rd38;
	shl.b64 	%rd41, %rd40, 2;
	add.s64 	%rd42, %rd2, %rd41;
	ld.global.f32 	%f44, [%rd42+4];
	mul.wide.u32 	%rd43, %r17, 4;
	add.s64 	%rd44, %rd37, %rd43;
	ld.global.f32 	%f45, [%rd44];
	fma.rn.f32 	%f46, %f44, %f45, %f43;
	ld.global.f32 	%f47, [%rd42+8];
	add.s64 	%rd45, %rd44, %rd43;
	ld.global.f32 	%f48, [%rd45];
	fma.rn.f32 	%f49, %f47, %f48, %f46;
	ld.global.f32 	%f50, [%rd42+12];
	add.s64 	%rd46, %rd45, %rd43;
	ld.global.f32 	%f51, [%rd46];
	fma.rn.f32 	%f67, %f50, %f51, %f49;
	add.s32 	%r37, %r37, 4;
$L__BB0_7:
	setp.eq.s32 	%p6, %r12, 0;
	@%p6 bra 	$L__BB0_12;
	setp.eq.s32 	%p7, %r12, 1;
	@%p7 bra 	$L__BB0_10;
	add.s32 	%r28, %r37, %r3;
	mul.wide.u32 	%rd47, %r28, 4;
	add.s64 	%rd48, %rd2, %rd47;
	ld.global.f32 	%f53, [%rd48];
	mad.lo.s32 	%r29, %r37, %r17, %r2;
	mul.wide.s32 	%rd49, %r29, 4;
	add.s64 	%rd50, %rd1, %rd49;
	ld.global.f32 	%f54, [%rd50];
	fma.rn.f32 	%f55, %f53, %f54, %f67;
	cvt.u64.u32 	%rd51, %r3;
	cvt.u64.u32 	%rd52, %r37;
	add.s64 	%rd53, %rd52, %rd51;
	shl.b64 	%rd54, %rd53, 2;
	add.s64 	%rd55, %rd2, %rd54;
	ld.global.f32 	%f56, [%rd55+4];
	mul.wide.u32 	%rd56, %r17, 4;
	add.s64 	%rd57, %rd50, %rd56;
	ld.global.f32 	%f57, [%rd57];
	fma.rn.f32 	%f67, %f56, %f57, %f55;
	add.s32 	%r37, %r37, 2;
$L__BB0_10:
	and.b32  	%r30, %r17, 1;
	setp.eq.b32 	%p8, %r30, 1;
	not.pred 	%p9, %p8;
	@%p9 bra 	$L__BB0_12;
	add.s32 	%r31, %r37, %r3;
	mul.wide.u32 	%rd58, %r31, 4;
	add.s64 	%rd59, %rd2, %rd58;
	ld.global.f32 	%f58, [%rd59];
	mad.lo.s32 	%r32, %r37, %r17, %r2;
	mul.wide.s32 	%rd60, %r32, 4;
	add.s64 	%rd61, %rd1, %rd60;
	ld.global.f32 	%f59, [%rd61];
	fma.rn.f32 	%f67, %f58, %f59, %f67;
$L__BB0_12:
	ld.param.u64 	%rd65, [_Z12matmulGlobalPfPKfS1_i_param_0];
	cvta.to.global.u64 	%rd62, %rd65;
	mad.lo.s32 	%r33, %r17, %r1, %r2;
	mul.wide.s32 	%rd63, %r33, 4;
	add.s64 	%rd64, %rd62, %rd63;
	st.global.f32 	[%rd64], %f67;
	ret;

}
	// .globl	_Z12matmulSharedPfPKfS1_i
.visible .entry _Z12matmulSharedPfPKfS1_i(
	.param .u64 .ptr .align 1 _Z12matmulSharedPfPKfS1_i_param_0,
	.param .u64 .ptr .align 1 _Z12matmulSharedPfPKfS1_i_param_1,
	.param .u64 .ptr .align 1 _Z12matmulSharedPfPKfS1_i_param_2,
	.param .u32 _Z12matmulSharedPfPKfS1_i_param_3
)
{
	.reg .pred 	%p<8>;
	.reg .b32 	%r<74>;
	.reg .b32 	%f<368>;
	.reg .b64 	%rd<35>;
	// demoted variable
	.shared .align 4 .b8 _ZZ12matmulSharedPfPKfS1_iE7A_block[1024];
	// demoted variable
	.shared .align 4 .b8 _ZZ12matmulSharedPfPKfS1_iE7B_block[1024];
	ld.param.u64 	%rd3, [_Z12matmulSharedPfPKfS1_i_param_0];
	ld.param.u64 	%rd4, [_Z12matmulSharedPfPKfS1_i_param_1];
	ld.param.u64 	%rd5, [_Z12matmulSharedPfPKfS1_i_param_2];
	ld.param.u32 	%r36, [_Z12matmulSharedPfPKfS1_i_param_3];
	cvta.to.global.u64 	%rd1, %rd5;
	cvta.to.global.u64 	%rd2, %rd4;
	mov.u32 	%r37, %ctaid.y;
	mov.u32 	%r1, %ntid.y;
	mov.u32 	%r2, %tid.y;
	mad.lo.s32 	%r3, %r37, %r1, %r2;
	mov.u32 	%r38, %ctaid.x;
	mov.u32 	%r4, %ntid.x;
	mov.u32 	%r5, %tid.x;
	mad.lo.s32 	%r6, %r38, %r4, %r5;
	shr.s32 	%r39, %r36, 31;
	shr.u32 	%r40, %r39, 28;
	add.s32 	%r41, %r36, %r40;
	shr.s32 	%r7, %r41, 4;
	setp.lt.s32 	%p1, %r36, 16;
	mov.f32 	%f367, 0f00000000;
	@%p1 bra 	$L__BB1_9;
	mad.lo.s32 	%r8, %r36, %r3, %r5;
	shl.b32 	%r43, %r2, 6;
	mov.u32 	%r44, _ZZ12matmulSharedPfPKfS1_iE7A_block;
	add.s32 	%r9, %r44, %r43;
	shl.b32 	%r45, %r5, 2;
	add.s32 	%r10, %r9, %r45;
	mov.u32 	%r46, _ZZ12matmulSharedPfPKfS1_iE7B_block;
	add.s32 	%r12, %r46, %r45;
	add.s32 	%r11, %r12, %r43;
	add.s32 	%r47, %r7, -1;
	setp.lt.u32 	%p2, %r47, 3;
	mov.f32 	%f367, 0f00000000;
	mov.b32 	%r73, 0;
	@%p2 bra 	$L__BB1_4;
	and.b32  	%r48, %r7, 134217724;
	neg.s32 	%r71, %r48;
	add.s32 	%r49, %r2, %r1;
	mad.lo.s32 	%r70, %r36, %r49, %r6;
	mul.lo.s32 	%r50, %r1, %r36;
	shl.b32 	%r15, %r50, 2;
	shl.b32 	%r51, %r1, 1;
	add.s32 	%r52, %r2, %r51;
	mad.lo.s32 	%r69, %r36, %r52, %r6;
	mad.lo.s32 	%r53, %r1, 3, %r2;
	mad.lo.s32 	%r68, %r36, %r53, %r6;
	mad.lo.s32 	%r67, %r2, %r36, %r6;
	mov.f32 	%f367, 0f00000000;
	mov.u32 	%r66, %r8;
$L__BB1_3:
	.pragma "nounroll";
	and.b32  	%r73, %r7, 134217724;
	mul.wide.s32 	%rd6, %r66, 4;
	add.s64 	%rd7, %rd2, %rd6;
	ld.global.f32 	%f14, [%rd7];
	st.shared.f32 	[%r10], %f14;
	mul.wide.s32 	%rd8, %r67, 4;
	add.s64 	%rd9, %rd1, %rd8;
	ld.global.f32 	%f15, [%rd9];
	st.shared.f32 	[%r11], %f15;
	bar.sync 	0;
	ld.shared.f32 	%f16, [%r9];
	ld.shared.f32 	%f17, [%r12];
	fma.rn.f32 	%f18, %f16, %f17, %f367;
	ld.shared.f32 	%f19, [%r9+4];
	ld.shared.f32 	%f20, [%r12+64];
	fma.rn.f32 	%f21, %f19, %f20, %f18;
	ld.shared.f32 	%f22, [%r9+8];
	ld.shared.f32 	%f23, [%r12+128];
	fma.rn.f32 	%f24, %f22, %f23, %f21;
	ld.shared.f32 	%f25, [%r9+12];
	ld.shared.f32 	%f26, [%r12+192];
	fma.rn.f32 	%f27, %f25, %f26, %f24;
	ld.shared.f32 	%f28, [%r9+16];
	ld.shared.f32 	%f29, [%r12+256];
	fma.rn.f32 	%f30, %f28, %f29, %f27;
	ld.shared.f32 	%f31, [%r9+20];
	ld.shared.f32 	%f32, [%r12+320];
	fma.rn.f32 	%f33, %f31, %f32, %f30;
	ld.shared.f32 	%f34, [%r9+24];
	ld.shared.f32 	%f35, [%r12+384];
	fma.rn.f32 	%f36, %f34, %f35, %f33;
	ld.shared.f32 	%f37, [%r9+28];
	ld.shared.f32 	%f38, [%r12+448];
	fma.rn.f32 	%f39, %f37, %f38, %f36;
	ld.shared.f32 	%f40, [%r9+32];
	ld.shared.f32 	%f41, [%r12+512];
	fma.rn.f32 	%f42, %f40, %f41, %f39;
	ld.shared.f32 	%f43, [%r9+36];
	ld.shared.f32 	%f44, [%r12+576];
	fma.rn.f32 	%f45, %f43, %f44, %f42;
	ld.shared.f32 	%f46, [%r9+40];
	ld.shared.f32 	%f47, [%r12+640];
	fma.rn.f32 	%f48, %f46, %f47, %f45;
	ld.shared.f32 	%f49, [%r9+44];
	ld.shared.f32 	%f50, [%r12+704];
	fma.rn.f32 	%f51, %f49, %f50, %f48;
	ld.shared.f32 	%f52, [%r9+48];
	ld.shared.f32 	%f53, [%r12+768];
	fma.rn.f32 	%f54, %f52, %f53, %f51;
	ld.shared.f32 	%f55, [%r9+52];
	ld.shared.f32 	%f56, [%r12+832];
	fma.rn.f32 	%f57, %f55, %f56, %f54;
	ld.shared.f32 	%f58, [%r9+56];
	ld.shared.f32 	%f59, [%r12+896];
	fma.rn.f32 	%f60, %f58, %f59, %f57;
	ld.shared.f32 	%f61, [%r9+60];
	ld.shared.f32 	%f62, [%r12+960];
	fma.rn.f32 	%f63, %f61, %f62, %f60;
	bar.sync 	0;
	shl.b32 	%r54, %r4, 2;
	cvt.u64.u32 	%rd10, %r54;
	add.s64 	%rd11, %rd7, %rd10;
	ld.global.f32 	%f64, [%rd11];
	st.shared.f32 	[%r10], %f64;
	mul.wide.s32 	%rd12, %r70, 4;
	add.s64 	%rd13, %rd1, %rd12;
	ld.global.f32 	%f65, [%rd13];
	st.shared.f32 	[%r11], %f65;
	bar.sync 	0;
	ld.shared.f32 	%f66, [%r9];
	ld.shared.f32 	%f67, [%r12];
	fma.rn.f32 	%f68, %f66, %f67, %f63;
	ld.shared.f32 	%f69, [%r9+4];
	ld.shared.f32 	%f70, [%r12+64];
	fma.rn.f32 	%f71, %f69, %f70, %f68;
	ld.shared.f32 	%f72, [%r9+8];
	ld.shared.f32 	%f73, [%r12+128];
	fma.rn.f32 	%f74, %f72, %f73, %f71;
	ld.shared.f32 	%f75, [%r9+12];
	ld.shared.f32 	%f76, [%r12+192];
	fma.rn.f32 	%f77, %f75, %f76, %f74;
	ld.shared.f32 	%f78, [%r9+16];
	ld.shared.f32 	%f79, [%r12+256];
	fma.rn.f32 	%f80, %f78, %f79, %f77;
	ld.shared.f32 	%f81, [%r9+20];
	ld.shared.f32 	%f82, [%r12+320];
	fma.rn.f32 	%f83, %f81, %f82, %f80;
	ld.shared.f32 	%f84, [%r9+24];
	ld.shared.f32 	%f85, [%r12+384];
	fma.rn.f32 	%f86, %f84, %f85, %f83;
	ld.shared.f32 	%f87, [%r9+28];
	ld.shared.f32 	%f88, [%r12+448];
	fma.rn.f32 	%f89, %f87, %f88, %f86;
	ld.shared.f32 	%f90, [%r9+32];
	ld.shared.f32 	%f91, [%r12+512];
	fma.rn.f32 	%f92, %f90, %f91, %f89;
	ld.shared.f32 	%f93, [%r9+36];
	ld.shared.f32 	%f94, [%r12+576];
	fma.rn.f32 	%f95, %f93, %f94, %f92;
	ld.shared.f32 	%f96, [%r9+40];
	ld.shared.f32 	%f97, [%r12+640];
	fma.rn.f32 	%f98, %f96, %f97, %f95;
	ld.shared.f32 	%f99, [%r9+44];
	ld.shared.f32 	%f100, [%r12+704];
	fma.rn.f32 	%f101, %f99, %f100, %f98;
	ld.shared.f32 	%f102, [%r9+48];
	ld.shared.f32 	%f103, [%r12+768];
	fma.rn.f32 	%f104, %f102, %f103, %f101;
	ld.shared.f32 	%f105, [%r9+52];
	ld.shared.f32 	%f106, [%r12+832];
	fma.rn.f32 	%f107, %f105, %f106, %f104;
	ld.shared.f32 	%f108, [%r9+56];
	ld.shared.f32 	%f109, [%r12+896];
	fma.rn.f32 	%f110, %f108, %f109, %f107;
	ld.shared.f32 	%f111, [%r9+60];
	ld.shared.f32 	%f112, [%r12+960];
	fma.rn.f32 	%f113, %f111, %f112, %f110;
	bar.sync 	0;
	add.s64 	%rd14, %rd11, %rd10;
	ld.global.f32 	%f114, [%rd14];
	st.shared.f32 	[%r10], %f114;
	mul.wide.s32 	%rd15, %r69, 4;
	add.s64 	%rd16, %rd1, %rd15;
	ld.global.f32 	%f115, [%rd16];
	st.shared.f32 	[%r11], %f115;
	bar.sync 	0;
	ld.shared.f32 	%f116, [%r9];
	ld.shared.f32 	%f117, [%r12];
	fma.rn.f32 	%f118, %f116, %f117, %f113;
	ld.shared.f32 	%f119, [%r9+4];
	ld.shared.f32 	%f120, [%r12+64];
	fma.rn.f32 	%f121, %f119, %f120, %f118;
	ld.shared.f32 	%f122, [%r9+8];
	ld.shared.f32 	%f123, [%r12+128];
	fma.rn.f32 	%f124, %f122, %f123, %f121;
	ld.shared.f32 	%f125, [%r9+12];
	ld.shared.f32 	%f126, [%r12+192];
	fma.rn.f32 	%f127, %f125, %f126, %f124;
	ld.shared.f32 	%f128, [%r9+16];
	ld.shared.f32 	%f129, [%r12+256];
	fma.rn.f32 	%f130, %f128, %f129, %f127;
	ld.shared.f32 	%f131, [%r9+20];
	ld.shared.f32 	%f132, [%r12+320];
	fma.rn.f32 	%f133, %f131, %f132, %f130;
	ld.shared.f32 	%f134, [%r9+24];
	ld.shared.f32 	%f135, [%r12+384];
	fma.rn.f32 	%f136, %f134, %f135, %f133;
	ld.shared.f32 	%f137, [%r9+28];
	ld.shared.f32 	%f138, [%r12+448];
	fma.rn.f32 	%f139, %f137, %f138, %f136;
	ld.shared.f32 	%f140, [%r9+32];
	ld.shared.f32 	%f141, [%r12+512];
	fma.rn.f32 	%f142, %f140, %f141, %f139;
	ld.shared.f32 	%f143, [%r9+36];
	ld.shared.f32 	%f144, [%r12+576];
	fma.rn.f32 	%f145, %f143, %f144, %f142;
	ld.shared.f32 	%f146, [%r9+40];
	ld.shared.f32 	%f147, [%r12+640];
	fma.rn.f32 	%f148, %f146, %f147, %f145;
	ld.shared.f32 	%f149, [%r9+44];
	ld.shared.f32 	%f150, [%r12+704];
	fma.rn.f32 	%f151, %f149, %f150, %f148;
	ld.shared.f32 	%f152, [%r9+48];
	ld.shared.f32 	%f153, [%r12+768];
	fma.rn.f32 	%f154, %f152, %f153, %f151;
	ld.shared.f32 	%f155, [%r9+52];
	ld.shared.f32 	%f156, [%r12+832];
	fma.rn.f32 	%f157, %f155, %f156, %f154;
	ld.shared.f32 	%f158, [%r9+56];
	ld.shared.f32 	%f159, [%r12+896];
	fma.rn.f32 	%f160, %f158, %f159, %f157;
	ld.shared.f32 	%f161, [%r9+60];
	ld.shared.f32 	%f162, [%r12+960];
	fma.rn.f32 	%f163, %f161, %f162, %f160;
	bar.sync 	0;
	add.s64 	%rd17, %rd14, %rd10;
	ld.global.f32 	%f164, [%rd17];
	st.shared.f32 	[%r10], %f164;
	mul.wide.s32 	%rd18, %r68, 4;
	add.s64 	%rd19, %rd1, %rd18;
	ld.global.f32 	%f165, [%rd19];
	st.shared.f32 	[%r11], %f165;
	bar.sync 	0;
	ld.shared.f32 	%f166, [%r9];
	ld.shared.f32 	%f167, [%r12];
	fma.rn.f32 	%f168, %f166, %f167, %f163;
	ld.shared.f32 	%f169, [%r9+4];
	ld.shared.f32 	%f170, [%r12+64];
	fma.rn.f32 	%f171, %f169, %f170, %f168;
	ld.shared.f32 	%f172, [%r9+8];
	ld.shared.f32 	%f173, [%r12+128];
	fma.rn.f32 	%f174, %f172, %f173, %f171;
	ld.shared.f32 	%f175, [%r9+12];
	ld.shared.f32 	%f176, [%r12+192];
	fma.rn.f32 	%f177, %f175, %f176, %f174;
	ld.shared.f32 	%f178, [%r9+16];
	ld.shared.f32 	%f179, [%r12+256];
	fma.rn.f32 	%f180, %f178, %f179, %f177;
	ld.shared.f32 	%f181, [%r9+20];
	ld.shared.f32 	%f182, [%r12+320];
	fma.rn.f32 	%f183, %f181, %f182, %f180;
	ld.shared.f32 	%f184, [%r9+24];
	ld.shared.f32 	%f185, [%r12+384];
	fma.rn.f32 	%f186, %f184, %f185, %f183;
	ld.shared.f32 	%f187, [%r9+28];
	ld.shared.f32 	%f188, [%r12+448];
	fma.rn.f32 	%f189, %f187, %f188, %f186;
	ld.shared.f32 	%f190, [%r9+32];
	ld.shared.f32 	%f191, [%r12+512];
	fma.rn.f32 	%f192, %f190, %f191, %f189;
	ld.shared.f32 	%f193, [%r9+36];
	ld.shared.f32 	%f194, [%r12+576];
	fma.rn.f32 	%f195, %f193, %f194, %f192;
	ld.shared.f32 	%f196, [%r9+40];
	ld.shared.f32 	%f197, [%r12+640];
	fma.rn.f32 	%f198, %f196, %f197, %f195;
	ld.shared.f32 	%f199, [%r9+44];
	ld.shared.f32 	%f200, [%r12+704];
	fma.rn.f32 	%f201, %f199, %f200, %f198;
	ld.shared.f32 	%f202, [%r9+48];
	ld.shared.f32 	%f203, [%r12+768];
	fma.rn.f32 	%f204, %f202, %f203, %f201;
	ld.shared.f32 	%f205, [%r9+52];
	ld.shared.f32 	%f206, [%r12+832];
	fma.rn.f32 	%f207, %f205, %f206, %f204;
	ld.shared.f32 	%f208, [%r9+56];
	ld.shared.f32 	%f209, [%r12+896];
	fma.rn.f32 	%f210, %f208, %f209, %f207;
	ld.shared.f32 	%f211, [%r9+60];
	ld.shared.f32 	%f212, [%r12+960];
	fma.rn.f32 	%f367, %f211, %f212, %f210;
	bar.sync 	0;
	add.s32 	%r71, %r71, 4;
	add.s32 	%r70, %r70, %r15;
	add.s32 	%r69, %r69, %r15;
	add.s32 	%r68, %r68, %r15;
	add.s32 	%r67, %r67, %r15;
	add.s32 	%r66, %r66, %r54;
	setp.ne.s32 	%p3, %r71, 0;
	@%p3 bra 	$L__BB1_3;
$L__BB1_4:
	and.b32  	%r33, %r7, 3;
	setp.eq.s32 	%p4, %r33, 0;
	@%p4 bra 	$L__BB1_9;
	setp.eq.s32 	%p5, %r33, 1;
	@%p5 bra 	$L__BB1_7;
	mad.lo.s32 	%r55, %r73, %r1, %r2;
	mad.lo.s32 	%r56, %r73, %r4, %r8;
	mul.wide.s32 	%rd20, %r56, 4;
	add.s64 	%rd21, %rd2, %rd20;
	ld.global.f32 	%f214, [%rd21];
	st.shared.f32 	[%r10], %f214;
	mad.lo.s32 	%r57, %r55, %r36, %r6;
	mul.wide.s32 	%rd22, %r57, 4;
	add.s64 	%rd23, %rd1, %rd22;
	ld.global.f32 	%f215, [%rd23];
	st.shared.f32 	[%r11], %f215;
	bar.sync 	0;
	ld.shared.f32 	%f216, [%r9];
	ld.shared.f32 	%f217, [%r12];
	fma.rn.f32 	%f218, %f216, %f217, %f367;
	ld.shared.f32 	%f219, [%r9+4];
	ld.shared.f32 	%f220, [%r12+64];
	fma.rn.f32 	%f221, %f219, %f220, %f218;
	ld.shared.f32 	%f222, [%r9+8];
	ld.shared.f32 	%f223, [%r12+128];
	fma.rn.f32 	%f224, %f222, %f223, %f221;
	ld.shared.f32 	%f225, [%r9+12];
	ld.shared.f32 	%f226, [%r12+192];
	fma.rn.f32 	%f227, %f225, %f226, %f224;
	ld.shared.f32 	%f228, [%r9+16];
	ld.shared.f32 	%f229, [%r12+256];
	fma.rn.f32 	%f230, %f228, %f229, %f227;
	ld.shared.f32 	%f231, [%r9+20];
	ld.shared.f32 	%f232, [%r12+320];
	fma.rn.f32 	%f233, %f231, %f232, %f230;
	ld.shared.f32 	%f234, [%r9+24];
	ld.shared.f32 	%f235, [%r12+384];
	fma.rn.f32 	%f236, %f234, %f235, %f233;
	ld.shared.f32 	%f237, [%r9+28];
	ld.shared.f32 	%f238, [%r12+448];
	fma.rn.f32 	%f239, %f237, %f238, %f236;
	ld.shared.f32 	%f240, [%r9+32];
	ld.shared.f32 	%f241, [%r12+512];
	fma.rn.f32 	%f242, %f240, %f241, %f239;
	ld.shared.f32 	%f243, [%r9+36];
	ld.shared.f32 	%f244, [%r12+576];
	fma.rn.f32 	%f245, %f243, %f244, %f242;
	ld.shared.f32 	%f246, [%r9+40];
	ld.shared.f32 	%f247, [%r12+640];
	fma.rn.f32 	%f248, %f246, %f247, %f245;
	ld.shared.f32 	%f249, [%r9+44];
	ld.shared.f32 	%f250, [%r12+704];
	fma.rn.f32 	%f251, %f249, %f250, %f248;
	ld.shared.f32 	%f252, [%r9+48];
	ld.shared.f32 	%f253, [%r12+768];
	fma.rn.f32 	%f254, %f252, %f253, %f251;
	ld.shared.f32 	%f255, [%r9+52];
	ld.shared.f32 	%f256, [%r12+832];
	fma.rn.f32 	%f257, %f255, %f256, %f254;
	ld.shared.f32 	%f258, [%r9+56];
	ld.shared.f32 	%f259, [%r12+896];
	fma.rn.f32 	%f260, %f258, %f259, %f257;
	ld.shared.f32 	%f261, [%r9+60];
	ld.shared.f32 	%f262, [%r12+960];
	fma.rn.f32 	%f263, %f261, %f262, %f260;
	bar.sync 	0;
	add.s32 	%r58, %r55, %r1;
	shl.b32 	%r59, %r4, 2;
	cvt.u64.u32 	%rd24, %r59;
	add.s64 	%rd25, %rd21, %rd24;
	ld.global.f32 	%f264, [%rd25];
	st.shared.f32 	[%r10], %f264;
	mad.lo.s32 	%r60, %r58, %r36, %r6;
	mul.wide.s32 	%rd26, %r60, 4;
	add.s64 	%rd27, %rd1, %rd26;
	ld.global.f32 	%f265, [%rd27];
	st.shared.f32 	[%r11], %f265;
	bar.sync 	0;
	ld.shared.f32 	%f266, [%r9];
	ld.shared.f32 	%f267, [%r12];
	fma.rn.f32 	%f268, %f266, %f267, %f263;
	ld.shared.f32 	%f269, [%r9+4];
	ld.shared.f32 	%f270, [%r12+64];
	fma.rn.f32 	%f271, %f269, %f270, %f268;
	ld.shared.f32 	%f272, [%r9+8];
	ld.shared.f32 	%f273, [%r12+128];
	fma.rn.f32 	%f274, %f272, %f273, %f271;
	ld.shared.f32 	%f275, [%r9+12];
	ld.shared.f32 	%f276, [%r12+192];
	fma.rn.f32 	%f277, %f275, %f276, %f274;
	ld.shared.f32 	%f278, [%r9+16];
	ld.shared.f32 	%f279, [%r12+256];
	fma.rn.f32 	%f280, %f278, %f279, %f277;
	ld.shared.f32 	%f281, [%r9+20];
	ld.shared.f32 	%f282, [%r12+320];
	fma.rn.f32 	%f283, %f281, %f282, %f280;
	ld.shared.f32 	%f284, [%r9+24];
	ld.shared.f32 	%f285, [%r12+384];
	fma.rn.f32 	%f286, %f284, %f285, %f283;
	ld.shared.f32 	%f287, [%r9+28];
	ld.shared.f32 	%f288, [%r12+448];
	fma.rn.f32 	%f289, %f287, %f288, %f286;
	ld.shared.f32 	%f290, [%r9+32];
	ld.shared.f32 	%f291, [%r12+512];
	fma.rn.f32 	%f292, %f290, %f291, %f289;
	ld.shared.f32 	%f293, [%r9+36];
	ld.shared.f32 	%f294, [%r12+576];
	fma.rn.f32 	%f295, %f293, %f294, %f292;
	ld.shared.f32 	%f296, [%r9+40];
	ld.shared.f32 	%f297, [%r12+640];
	fma.rn.f32 	%f298, %f296, %f297, %f295;
	ld.shared.f32 	%f299, [%r9+44];
	ld.shared.f32 	%f300, [%r12+704];
	fma.rn.f32 	%f301, %f299, %f300, %f298;
	ld.shared.f32 	%f302, [%r9+48];
	ld.shared.f32 	%f303, [%r12+768];
	fma.rn.f32 	%f304, %f302, %f303, %f301;
	ld.shared.f32 	%f305, [%r9+52];
	ld.shared.f32 	%f306, [%r12+832];
	fma.rn.f32 	%f307, %f305, %f306, %f304;
	ld.shared.f32 	%f308, [%r9+56];
	ld.shared.f32 	%f309, [%r12+896];
	fma.rn.f32 	%f310, %f308, %f309, %f307;
	ld.shared.f32 	%f311, [%r9+60];
	ld.shared.f32 	%f312, [%r12+960];
	fma.rn.f32 	%f367, %f311, %f312, %f310;
	bar.sync 	0;
	add.s32 	%r73, %r73, 2;
$L__BB1_7:
	and.b32  	%r61, %r7, 1;
	setp.eq.b32 	%p6, %r61, 1;
	not.pred 	%p7, %p6;
	@%p7 bra 	$L__BB1_9;
	mad.lo.s32 	%r62, %r73, %r1, %r2;
	mad.lo.s32 	%r63, %r73, %r4, %r8;
	mul.wide.s32 	%rd28, %r63, 4;
	add.s64 	%rd29, %rd2, %rd28;
	ld.global.f32 	%f313, [%rd29];
	st.shared.f32 	[%r10], %f313;
	mad.lo.s32 	%r64, %r62, %r36, %r6;
	mul.wide.s32 	%rd30, %r64, 4;
	add.s64 	%rd31, %rd1, %rd30;
	ld.global.f32 	%f314, [%rd31];
	st.shared.f32 	[%r11], %f314;
	bar.sync 	0;
	ld.shared.f32 	%f315, [%r9];
	ld.shared.f32 	%f316, [%r12];
	fma.rn.f32 	%f317, %f315, %f316, %f367;
	ld.shared.f32 	%f318, [%r9+4];
	ld.shared.f32 	%f319, [%r12+64];
	fma.rn.f32 	%f320, %f318, %f319, %f317;
	ld.shared.f32 	%f321, [%r9+8];
	ld.shared.f32 	%f322, [%r12+128];
	fma.rn.f32 	%f323, %f321, %f322, %f320;
	ld.shared.f32 	%f324, [%r9+12];
	ld.shared.f32 	%f325, [%r12+192];
	fma.rn.f32 	%f326, %f324, %f325, %f323;
	ld.shared.f32 	%f327, [%r9+16];
	ld.shared.f32 	%f328, [%r12+256];
	fma.rn.f32 	%f329, %f327, %f328, %f326;
	ld.shared.f32 	%f330, [%r9+20];
	ld.shared.f32 	%f331, [%r12+320];
	fma.rn.f32 	%f332, %f330, %f331, %f329;
	ld.shared.f32 	%f333, [%r9+24];
	ld.shared.f32 	%f334, [%r12+384];
	fma.rn.f32 	%f335, %f333, %f334, %f332;
	ld.shared.f32 	%f336, [%r9+28];
	ld.shared.f32 	%f337, [%r12+448];
	fma.rn.f32 	%f338, %f336, %f337, %f335;
	ld.shared.f32 	%f339, [%r9+32];
	ld.shared.f32 	%f340, [%r12+512];
	fma.rn.f32 	%f341, %f339, %f340, %f338;
	ld.shared.f32 	%f342, [%r9+36];
	ld.shared.f32 	%f343, [%r12+576];
	fma.rn.f32 	%f344, %f342, %f343, %f341;
	ld.shared.f32 	%f345, [%r9+40];
	ld.shared.f32 	%f346, [%r12+640];
	fma.rn.f32 	%f347, %f345, %f346, %f344;
	ld.shared.f32 	%f348, [%r9+44];
	ld.shared.f32 	%f349, [%r12+704];
	fma.rn.f32 	%f350, %f348, %f349, %f347;
	ld.shared.f32 	%f351, [%r9+48];
	ld.shared.f32 	%f352, [%r12+768];
	fma.rn.f32 	%f353, %f351, %f352, %f350;
	ld.shared.f32 	%f354, [%r9+52];
	ld.shared.f32 	%f355, [%r12+832];
	fma.rn.f32 	%f356, %f354, %f355, %f353;
	ld.shared.f32 	%f357, [%r9+56];
	ld.shared.f32 	%f358, [%r12+896];
	fma.rn.f32 	%f359, %f357, %f358, %f356;
	ld.shared.f32 	%f360, [%r9+60];
	ld.shared.f32 	%f361, [%r12+960];
	fma.rn.f32 	%f367, %f360, %f361, %f359;
	bar.sync 	0;
$L__BB1_9:
	cvta.to.global.u64 	%rd32, %rd3;
	mad.lo.s32 	%r65, %r36, %r3, %r6;
	mul.wide.s32 	%rd33, %r65, 4;
	add.s64 	%rd34, %rd32, %rd33;
	st.global.f32 	[%rd34], %f367;
	ret;

}


// ===== COMPILED SASS (sm_100) =====

	.target	sm_100

	.elftype	@"ET_EXEC"


//--------------------- .note.nv.tkinfo           --------------------------
	.section	.note.nv.tkinfo,"",@"SHT_NOTE"
	.sectionflags	@"SHF_NOTE_NV_TKINFO"
	.tkinfo
        /*0018*/ 	.word	0x00000002
        /*0030*/ 	.string	""
        /*0030*/ 	.string	"ptxas"
        /*0030*/ 	.string	"Cuda compilation tools, release 13.0, V13.0.88"
        /*0030*/ 	.string	"Build cuda_13.0.r13.0/compiler.36424714_0"
        /*0030*/ 	.string	"-arch sm_100 -m 64 "



//--------------------- .note.nv.cuinfo           --------------------------
	.section	.note.nv.cuinfo,"",@"SHT_NOTE"
	.sectionflags	@"SHF_NOTE_NV_CUINFO"
        /*0018*/ 	.short	0x0002
        /*001a*/ 	.short	0x0064
        /*001c*/ 	.short	0x0082
	.zero		2


//--------------------- .nv.info                  --------------------------
	.section	.nv.info,"",@"SHT_CUDA_INFO"
	.align	4


	//----- nvinfo : EIATTR_REGCOUNT
	.align		4
        /*0000*/ 	.byte	0x04, 0x2f
        /*0002*/ 	.short	(.L_1 - .L_0)
	.align		4
.L_0:
        /*0004*/ 	.word	index@(_Z12matmulGlobalPfPKfS1_i)
        /*0008*/ 	.word	0x0000001e


	//----- nvinfo : EIATTR_FRAME_SIZE
	.align		4
.L_1:
        /*000c*/ 	.byte	0x04, 0x11
        /*000e*/ 	.short	(.L_3 - .L_2)
	.align		4
.L_2:
        /*0010*/ 	.word	index@(_Z12matmulGlobalPfPKfS1_i)
        /*0014*/ 	.word	0x00000000


	//----- nvinfo : EIATTR_REGCOUNT
	.align		4
.L_3:
        /*0018*/ 	.byte	0x04, 0x2f
        /*001a*/ 	.short	(.L_5 - .L_4)
	.align		4
.L_4:
        /*001c*/ 	.word	index@(_Z12matmulSharedPfPKfS1_i)
        /*0020*/ 	.word	0x00000020


	//----- nvinfo : EIATTR_FRAME_SIZE
	.align		4
.L_5:
        /*0024*/ 	.byte	0x04, 0x11
        /*0026*/ 	.short	(.L_7 - .L_6)
	.align		4
.L_6:
        /*0028*/ 	.word	index@(_Z12matmulSharedPfPKfS1_i)
        /*002c*/ 	.word	0x00000000


	//----- nvinfo : EIATTR_MIN_STACK_SIZE
	.align		4
.L_7:
        /*0030*/ 	.byte	0x04, 0x12
        /*0032*/ 	.short	(.L_9 - .L_8)
	.align		4
.L_8:
        /*0034*/ 	.word	index@(_Z12matmulSharedPfPKfS1_i)
        /*0038*/ 	.word	0x00000000


	//----- nvinfo : EIATTR_MIN_STACK_SIZE
	.align		4
.L_9:
        /*003c*/ 	.byte	0x04, 0x12
        /*003e*/ 	.short	(.L_11 - .L_10)
	.align		4
.L_10:
        /*0040*/ 	.word	index@(_Z12matmulGlobalPfPKfS1_i)
        /*0044*/ 	.word	0x00000000
.L_11:


//--------------------- .nv.compat                --------------------------
	.section	.nv.compat,"",@"SHT_CUDA_COMPAT_INFO"
	.align	4
        /*0000*/ 	.byte	0x02, 0x09, 0x00, 0x00, 0x02, 0x02, 0x01, 0x00, 0x02, 0x05, 0x05, 0x00, 0x03, 0x07, 0x01, 0x01
        /*0010*/ 	.byte	0x02, 0x03, 0x00, 0x00, 0x02, 0x06, 0x01, 0x00, 0x04, 0x0b, 0x08, 0x00, 0x09, 0x00, 0x00, 0x00
        /*0020*/ 	.byte	0x00, 0x00, 0x00, 0x00


//--------------------- .nv.info._Z12matmulSharedPfPKfS1_i --------------------------
	.section	.nv.info._Z12matmulSharedPfPKfS1_i,"",@"SHT_CUDA_INFO"
	.sectionflags	@""
	.align	4


	//----- nvinfo : EIATTR_CUDA_API_VERSION
	.align		4
        /*0000*/ 	.byte	0x04, 0x37
        /*0002*/ 	.short	(.L_13 - .L_12)
.L_12:
        /*0004*/ 	.word	0x00000082


	//----- nvinfo : EIATTR_KPARAM_INFO
	.align		4
.L_13:
        /*0008*/ 	.byte	0x04, 0x17
        /*000a*/ 	.short	(.L_15 - .L_14)
.L_14:
        /*000c*/ 	.word	0x00000000
        /*0010*/ 	.short	0x0003
        /*0012*/ 	.short	0x0018
        /*0014*/ 	.byte	0x00, 0xf0, 0x11, 0x00


	//----- nvinfo : EIATTR_KPARAM_INFO
	.align		4
.L_15:
        /*0018*/ 	.byte	0x04, 0x17
        /*001a*/ 	.short	(.L_17 - .L_16)
.L_16:
        /*001c*/ 	.word	0x00000000
        /*0020*/ 	.short	0x0002
        /*0022*/ 	.short	0x0010
        /*0024*/ 	.byte	0x00, 0xf5, 0x21, 0x00


	//----- nvinfo : EIATTR_KPARAM_INFO
	.align		4
.L_17:
        /*0028*/ 	.byte	0x04, 0x17
        /*002a*/ 	.short	(.L_19 - .L_18)
.L_18:
        /*002c*/ 	.word	0x00000000
        /*0030*/ 	.short	0x0001
        /*0032*/ 	.short	0x0008
        /*0034*/ 	.byte	0x00, 0xf5, 0x21, 0x00


	//----- nvinfo : EIATTR_KPARAM_INFO
	.align		4
.L_19:
        /*0038*/ 	.byte	0x04, 0x17
        /*003a*/ 	.short	(.L_21 - .L_20)
.L_20:
        /*003c*/ 	.word	0x00000000
        /*0040*/ 	.short	0x0000
        /*0042*/ 	.short	0x0000
        /*0044*/ 	.byte	0x00, 0xf5, 0x21, 0x00


	//----- nvinfo : EIATTR_SPARSE_MMA_MASK
	.align		4
.L_21:
        /*0048*/ 	.byte	0x03, 0x50
        /*004a*/ 	.short	0x0000


	//----- nvinfo : EIATTR_MAXREG_COUNT
	.align		4
        /*004c*/ 	.byte	0x03, 0x1b
        /*004e*/ 	.short	0x00ff


	//----- nvinfo : EIATTR_NUM_BARRIERS
	.align		4
        /*0050*/ 	.byte	0x02, 0x4c
        /*0052*/ 	.byte	0x01
	.zero		1


	//----- nvinfo : EIATTR_MERCURY_ISA_VERSION
	.align		4
        /*0054*/ 	.byte	0x03, 0x5f
        /*0056*/ 	.short	0x0101


	//----- nvinfo : EIATTR_VRC_CTA_INIT_COUNT
	.align		4
        /*0058*/ 	.byte	0x02, 0x4a
	.zero		1
	.zero		1


	//----- nvinfo : EIATTR_EXIT_INSTR_OFFSETS
	.align		4
        /*005c*/ 	.byte	0x04, 0x1c
        /*005e*/ 	.short	(.L_23 - .L_22)


	//   ....[0]....
.L_22:
        /*0060*/ 	.word	0x00001880


	//----- nvinfo : EIATTR_CBANK_PARAM_SIZE
	.align		4
.L_23:
        /*0064*/ 	.byte	0x03, 0x19
        /*0066*/ 	.short	0x001c


	//----- nvinfo : EIATTR_PARAM_CBANK
	.align		4
        /*0068*/ 	.byte	0x04, 0x0a
        /*006a*/ 	.short	(.L_25 - .L_24)
	.align		4
.L_24:
        /*006c*/ 	.word	index@(.nv.constant0._Z12matmulSharedPfPKfS1_i)
        /*0070*/ 	.short	0x0380
        /*0072*/ 	.short	0x001c


	//----- nvinfo : EIATTR_SW_WAR
	.align		4
.L_25:
        /*0074*/ 	.byte	0x04, 0x36
        /*0076*/ 	.short	(.L_27 - .L_26)
.L_26:
        /*0078*/ 	.word	0x00000008
.L_27:


//--------------------- .nv.info._Z12matmulGlobalPfPKfS1_i --------------------------
	.section	.nv.info._Z12matmulGlobalPfPKfS1_i,"",@"SHT_CUDA_INFO"
	.sectionflags	@""
	.align	4


	//----- nvinfo : EIATTR_CUDA_API_VERSION
	.align		4
        /*0000*/ 	.byte	0x04, 0x37
        /*0002*/ 	.short	(.L_29 - .L_28)
.L_28:
        /*0004*/ 	.word	0x00000082


	//----- nvinfo : EIATTR_KPARAM_INFO
	.align		4
.L_29:
        /*0008*/ 	.byte	0x04, 0x17
        /*000a*/ 	.short	(.L_31 - .L_30)
.L_30:
        /*000c*/ 	.word	0x00000000
        /*0010*/ 	.short	0x0003
        /*0012*/ 	.short	0x0018
        /*0014*/ 	.byte	0x00, 0xf0, 0x11, 0x00


	//----- nvinfo : EIATTR_KPARAM_INFO
	.align		4
.L_31:
        /*0018*/ 	.byte	0x04, 0x17
        /*001a*/ 	.short	(.L_33 - .L_32)
.L_32:
        /*001c*/ 	.word	0x00000000
        /*0020*/ 	.short	0x0002
        /*0022*/ 	.short	0x0010
        /*0024*/ 	.byte	0x00, 0xf5, 0x21, 0x00


	//----- nvinfo : EIATTR_KPARAM_INFO
	.align		4
.L_33:
        /*0028*/ 	.byte	0x04, 0x17
        /*002a*/ 	.short	(.L_35 - .L_34)
.L_34:
        /*002c*/ 	.word	0x00000000
        /*0030*/ 	.short	0x0001
        /*0032*/ 	.short	0x0008
        /*0034*/ 	.byte	0x00, 0xf5, 0x21, 0x00


	//----- nvinfo : EIATTR_KPARAM_INFO
	.align		4
.L_35:
        /*0038*/ 	.byte	0x04, 0x17
        /*003a*/ 	.short	(.L_37 - .L_36)
.L_36:
        /*003c*/ 	.word	0x00000000
        /*0040*/ 	.short	0x0000
        /*0042*/ 	.short	0x0000
        /*0044*/ 	.byte	0x00, 0xf5, 0x21, 0x00


	//----- nvinfo : EIATTR_SPARSE_MMA_MASK
	.align		4
.L_37:
        /*0048*/ 	.byte	0x03, 0x50
        /*004a*/ 	.short	0x0000


	//----- nvinfo : EIATTR_MAXREG_COUNT
	.align		4
        /*004c*/ 	.byte	0x03, 0x1b
        /*004e*/ 	.short	0x00ff


	//----- nvinfo : EIATTR_MERCURY_ISA_VERSION
	.align		4
        /*0050*/ 	.byte	0x03, 0x5f
        /*0052*/ 	.short	0x0101


	//----- nvinfo : EIATTR_VRC_CTA_INIT_COUNT
	.align		4
        /*0054*/ 	.byte	0x02, 0x4a
	.zero		1
	.zero		1


	//----- nvinfo : EIATTR_EXIT_INSTR_OFFSETS
	.align		4
        /*0058*/ 	.byte	0x04, 0x1c
        /*005a*/ 	.short	(.L_39 - .L_38)


	//   ....[0]....
.L_38:
        /*005c*/ 	.word	0x00000ac0


	//----- nvinfo : EIATTR_CBANK_PARAM_SIZE
	.align		4
.L_39:
        /*0060*/ 	.byte	0x03, 0x19
        /*0062*/ 	.short	0x001c


	//----- nvinfo : EIATTR_PARAM_CBANK
	.align		4
        /*0064*/ 	.byte	0x04, 0x0a
        /*0066*/ 	.short	(.L_41 - .L_40)
	.align		4
.L_40:
        /*0068*/ 	.word	index@(.nv.constant0._Z12matmulGlobalPfPKfS1_i)
        /*006c*/ 	.short	0x0380
        /*006e*/ 	.short	0x001c


	//----- nvinfo : EIATTR_SW_WAR
	.align		4
.L_41:
        /*0070*/ 	.byte	0x04, 0x36
        /*0072*/ 	.short	(.L_43 - .L_42)
.L_42:
        /*0074*/ 	.word	0x00000008
.L_43:


//--------------------- .nv.callgraph             --------------------------
	.section	.nv.callgraph,"",@"SHT_CUDA_CALLGRAPH"
	.align	4
	.sectionentsize	8
	.align		4
        /*0000*/ 	.word	0x00000000
	.align		4
        /*0004*/ 	.word	0xffffffff
	.align		4
        /*0008*/ 	.word	0x00000000
	.align		4
        /*000c*/ 	.word	0xfffffffe
	.align		4
        /*0010*/ 	.word	0x00000000
	.align		4
        /*0014*/ 	.word	0xfffffffd
	.align		4
        /*0018*/ 	.word	0x00000000
	.align		4
        /*001c*/ 	.word	0xfffffffc


//--------------------- .text._Z12matmulSharedPfPKfS1_i --------------------------
	.section	.text._Z12matmulSharedPfPKfS1_i,"ax",@progbits
	.align	128
        .global         _Z12matmulSharedPfPKfS1_i
        .type           _Z12matmulSharedPfPKfS1_i,@function
        .size           _Z12matmulSharedPfPKfS1_i,(.L_x_10 - _Z12matmulSharedPfPKfS1_i)
        .other          _Z12matmulSharedPfPKfS1_i,@"STO_CUDA_ENTRY STV_DEFAULT"
_Z12matmulSharedPfPKfS1_i:
.text._Z12matmulSharedPfPKfS1_i:
[----:B------:R-:W-:Y:S01]  /*0000*/  LDC R1, c[0x0][0x37c] ;  /* 0x0000df00ff017b82 */ /* 0x000fe20000000800 */
[----:B------:R-:W0:Y:S01]  /*0010*/  S2R R19, SR_TID.Y ;  /* 0x0000000000137919 */ /* 0x000e220000002200 */
[----:B------:R-:W1:Y:S06]  /*0020*/  LDCU UR9, c[0x0][0x398] ;  /* 0x00007300ff0977ac */ /* 0x000e6c0008000800 */
[----:B------:R-:W0:Y:S01]  /*0030*/  LDC R18, c[0x0][0x364] ;  /* 0x0000d900ff127b82 */ /* 0x000e220000000800 */
[----:B------:R-:W-:Y:S01]  /*0040*/  HFMA2 R25, -RZ, RZ, 0, 0 ;  /* 0x00000000ff197431 */ /* 0x000fe200000001ff */
[----:B------:R-:W2:Y:S01]  /*0050*/  S2R R4, SR_TID.X ;  /* 0x0000000000047919 */ /* 0x000ea20000002100 */
[----:B------:R-:W3:Y:S05]  /*0060*/  LDCU.64 UR10, c[0x0][0x358] ;  /* 0x00006b00ff0a77ac */ /* 0x000eea0008000a00 */
[----:B------:R-:W0:Y:S08]  /*0070*/  S2UR UR5, SR_CTAID.Y ;  /* 0x00000000000579c3 */ /* 0x000e300000002600 */
[----:B------:R-:W2:Y:S01]  /*0080*/  S2UR UR6, SR_CTAID.X ;  /* 0x00000000000679c3 */ /* 0x000ea20000002500 */
[----:B-1----:R-:W-:-:S02]  /*0090*/  UISETP.GE.AND UP0, UPT, UR9, 0x10, UPT ;  /* 0x000000100900788c */ /* 0x002fc4000bf06270 */
[----:B------:R-:W-:-:S04]  /*00a0*/  USHF.R.S32.HI UR4, URZ, 0x1f, UR9 ;  /* 0x0000001fff047899 */ /* 0x000fc80008011409 */
[----:B------:R-:W-:Y:S01]  /*00b0*/  ULEA.HI UR4, UR4, UR9, URZ, 0x4 ;  /* 0x0000000904047291 */ /* 0x000fe2000f8f20ff */
[----:B------:R-:W2:Y:S01]  /*00c0*/  LDC R16, c[0x0][0x360] ;  /* 0x0000d800ff107b82 */ /* 0x000ea20000000800 */
[----:B0-----:R-:W-:Y:S02]  /*00d0*/  IMAD R17, R18, UR5, R19 ;  /* 0x0000000512117c24 */ /* 0x001fe4000f8e0213 */
[----:B--2---:R-:W-:Y:S01]  /*00e0*/  IMAD R0, R16, UR6, R4 ;  /* 0x0000000610007c24 */ /* 0x004fe2000f8e0204 */
[----:B---3--:R-:W-:Y:S07]  /*00f0*/  BRA.U !UP0, `(.L_x_0) ;  /* 0x0000001508d07547 */ /* 0x008fee000b800000 */
[----:B------:R-:W0:Y:S01]  /*0100*/  S2UR UR7, SR_CgaCtaId ;  /* 0x00000000000779c3 */ /* 0x000e220000008800 */
[----:B------:R-:W-:Y:S01]  /*0110*/  USHF.R.S32.HI UR5, URZ, 0x4, UR4 ;  /* 0x00000004ff057899 */ /* 0x000fe20008011404 */
[----:B------:R-:W-:Y:S01]  /*0120*/  IMAD R23, R17, UR9, R4 ;  /* 0x0000000911177c24 */ /* 0x000fe2000f8e0204 */
[----:B------:R-:W-:Y:S01]  /*0130*/  MOV R25, RZ ;  /* 0x000000ff00197202 */ /* 0x000fe20000000f00 */
[----:B------:R-:W-:Y:S01]  /*0140*/  UMOV UR4, 0x400 ;  /* 0x0000040000047882 */ /* 0x000fe20000000000 */
[----:B------:R-:W-:Y:S02]  /*0150*/  UIADD3 UR8, UPT, UPT, UR5, -0x1, URZ ;  /* 0xffffffff05087890 */ /* 0x000fe4000fffe0ff */
[----:B------:R-:W-:Y:S02]  /*0160*/  UIADD3 UR6, UPT, UPT, UR4, 0x400, URZ ;  /* 0x0000040004067890 */ /* 0x000fe4000fffe0ff */
[----:B------:R-:W-:Y:S02]  /*0170*/  UISETP.GE.U32.AND UP0, UPT, UR8, 0x3, UPT ;  /* 0x000000030800788c */ /* 0x000fe4000bf06070 */
[----:B0-----:R-:W-:-:S02]  /*0180*/  ULEA UR4, UR7, UR4, 0x18 ;  /* 0x0000000407047291 */ /* 0x001fc4000f8ec0ff */
[----:B------:R-:W-:-:S04]  /*0190*/  ULEA UR6, UR7, UR6, 0x18 ;  /* 0x0000000607067291 */ /* 0x000fc8000f8ec0ff */
[C---:B------:R-:W-:Y:S01]  /*01a0*/  LEA R3, R19.reuse, UR4, 0x6 ;  /* 0x0000000413037c11 */ /* 0x040fe2000f8e30ff */
[----:B------:R-:W-:Y:S01]  /*01b0*/  UMOV UR4, URZ ;  /* 0x000000ff00047c82 */ /* 0x000fe20008000000 */
[C---:B------:R-:W-:Y:S02]  /*01c0*/  LEA R2, R4.reuse, UR6, 0x2 ;  /* 0x0000000604027c11 */ /* 0x040fe4000f8e10ff */
[----:B------:R-:W-:Y:S02]  /*01d0*/  LEA R21, R4, R3, 0x2 ;  /* 0x0000000304157211 */ /* 0x000fe400078e10ff */
[----:B------:R-:W-:Y:S01]  /*01e0*/  LEA R20, R19, R2, 0x6 ;  /* 0x0000000213147211 */ /* 0x000fe200078e30ff */
[----:B------:R-:W-:Y:S06]  /*01f0*/  BRA.U !UP0, `(.L_x_1) ;  /* 0x0000000d082c7547 */ /* 0x000fec000b800000 */
[CC--:B------:R-:W-:Y:S01]  /*0200*/  IADD3 R5, PT, PT, R18.reuse, R19.reuse, RZ ;  /* 0x0000001312057210 */ /* 0x0c0fe20007ffe0ff */
[C---:B------:R-:W-:Y:S01]  /*0210*/  IMAD R7, R18.reuse, 0x3, R19 ;  /* 0x0000000312077824 */ /* 0x040fe200078e0213 */
[C---:B------:R-:W-:Y:S01]  /*0220*/  LEA R15, R18.reuse, R19, 0x1 ;  /* 0x00000013120f7211 */ /* 0x040fe200078e08ff */
[----:B------:R-:W-:Y:S01]  /*0230*/  ULOP3.LUT UR4, UR5, 0x7fffffc, URZ, 0xc0, !UPT ;  /* 0x07fffffc05047892 */ /* 0x000fe2000f8ec0ff */
[----:B------:R-:W-:Y:S01]  /*0240*/  IMAD R24, R18, UR9, RZ ;  /* 0x0000000912187c24 */ /* 0x000fe2000f8e02ff */
[----:B------:R-:W-:Y:S01]  /*0250*/  MOV R25, RZ ;  /* 0x000000ff00197202 */ /* 0x000fe20000000f00 */
[--C-:B------:R-:W-:Y:S01]  /*0260*/  IMAD R13, R19, UR9, R0.reuse ;  /* 0x00000009130d7c24 */ /* 0x100fe2000f8e0200 */
[----:B------:R-:W-:Y:S01]  /*0270*/  MOV R12, R23 ;  /* 0x00000017000c7202 */ /* 0x000fe20000000f00 */
[--C-:B------:R-:W-:Y:S01]  /*0280*/  IMAD R22, R5, UR9, R0.reuse ;  /* 0x0000000905167c24 */ /* 0x100fe2000f8e0200 */
[----:B------:R-:W-:Y:S01]  /*0290*/  UIADD3 UR4, UPT, UPT, -UR4, URZ, URZ ;  /* 0x000000ff04047290 */ /* 0x000fe2000fffe1ff */
[----:B------:R-:W-:-:S02]  /*02a0*/  IMAD R15, R15, UR9, R0 ;  /* 0x000000090f0f7c24 */ /* 0x000fc4000f8e0200 */
[----:B------:R-:W-:-:S09]  /*02b0*/  IMAD R14, R7, UR9, R0 ;  /* 0x00000009070e7c24 */ /* 0x000fd2000f8e0200 */
.L_x_2:
[----:B------:R-:W0:Y:S08]  /*02c0*/  LDC.64 R10, c[0x0][0x388] ;  /* 0x0000e200ff0a7b82 */ /* 0x000e300000000a00 */
[----:B------:R-:W1:Y:S01]  /*02d0*/  LDC.64 R8, c[0x0][0x390] ;  /* 0x0000e400ff087b82 */ /* 0x000e620000000a00 */
[----:B0-----:R-:W-:-:S05]  /*02e0*/  IMAD.WIDE R10, R12, 0x4, R10 ;  /* 0x000000040c0a7825 */ /* 0x001fca00078e020a */
[----:B------:R-:W2:Y:S01]  /*02f0*/  LDG.E R28, desc[UR10][R10.64] ;  /* 0x0000000a0a1c7981 */ /* 0x000ea2000c1e1900 */
[----:B-1----:R-:W-:-:S06]  /*0300*/  IMAD.WIDE R26, R13, 0x4, R8 ;  /* 0x000000040d1a7825 */ /* 0x002fcc00078e0208 */
[----:B------:R-:W3:Y:S04]  /*0310*/  LDG.E R27, desc[UR10][R26.64] ;  /* 0x0000000a1a1b7981 */ /* 0x000ee8000c1e1900 */
[----:B--2---:R-:W-:Y:S04]  /*0320*/  STS [R21], R28 ;  /* 0x0000001c15007388 */ /* 0x004fe80000000800 */
[----:B---3--:R-:W-:Y:S01]  /*0330*/  STS [R20], R27 ;  /* 0x0000001b14007388 */ /* 0x008fe20000000800 */
[----:B------:R-:W-:Y:S06]  /*0340*/  BAR.SYNC.DEFER_BLOCKING 0x0 ;  /* 0x0000000000007b1d */ /* 0x000fec0000010000 */
[----:B------:R-:W-:Y:S04]  /*0350*/  LDS R29, [R2] ;  /* 0x00000000021d7984 */ /* 0x000fe80000000800 */
[----:B------:R-:W0:Y:S04]  /*0360*/  LDS.128 R4, [R3] ;  /* 0x0000000003047984 */ /* 0x000e280000000c00 */
[----:B------:R-:W-:Y:S04]  /*0370*/  LDS R26, [R2+0x100] ;  /* 0x00010000021a7984 */ /* 0x000fe80000000800 */
[----:B------:R-:W-:Y:S01]  /*0380*/  LDS R27, [R2+0x380] ;  /* 0x00038000021b7984 */ /* 0x000fe20000000800 */
[----:B0-----:R-:W-:-:S03]  /*0390*/  FFMA R4, R4, R29, R25 ;  /* 0x0000001d04047223 */ /* 0x001fc60000000019 */
[----:B------:R-:W0:Y:S02]  /*03a0*/  LDS R25, [R2+0x40] ;  /* 0x0000400002197984 */ /* 0x000e240000000800 */
[----:B0-----:R-:W-:Y:S02]  /*03b0*/  FFMA R5, R25, R5, R4 ;  /* 0x0000000519057223 */ /* 0x001fe40000000004 */
[----:B------:R-:W0:Y:S04]  /*03c0*/  LDS R4, [R2+0x80] ;  /* 0x0000800002047984 */ /* 0x000e280000000800 */
[----:B------:R-:W1:Y:S01]  /*03d0*/  LDS R25, [R2+0xc0] ;  /* 0x0000c00002197984 */ /* 0x000e620000000800 */
[----:B0-----:R-:W-:-:S04]  /*03e0*/  FFMA R4, R4, R6, R5 ;  /* 0x0000000604047223 */ /* 0x001fc80000000005 */
[----:B-1----:R-:W-:Y:S02]  /*03f0*/  FFMA R25, R25, R7, R4 ;  /* 0x0000000719197223 */ /* 0x002fe40000000004 */
[----:B------:R-:W0:Y:S02]  /*0400*/  LDS.128 R4, [R3+0x10] ;  /* 0x0000100003047984 */ /* 0x000e240000000c00 */
[----:B0-----:R-:W-:Y:S02]  /*0410*/  FFMA R4, R4, R26, R25 ;  /* 0x0000001a04047223 */ /* 0x001fe40000000019 */
[----:B------:R-:W0:Y:S04]  /*0420*/  LDS R25, [R2+0x140] ;  /* 0x0001400002197984 */ /* 0x000e280000000800 */
[----:B------:R-:W-:Y:S01]  /*0430*/  LDS R26, [R2+0x200] ;  /* 0x00020000021a7984 */ /* 0x000fe20000000800 */
[----:B0-----:R-:W-:-:S03]  /*0440*/  FFMA R5, R25, R5, R4 ;  /* 0x0000000519057223 */ /* 0x001fc60000000004 */
        /* <DEDUP_REMOVED lines=15> */
[----:B------:R-:W0:Y:S02]  /*0540*/  LDS R25, [R2+0x340] ;  /* 0x0003400002197984 */ /* 0x000e240000000800 */
[----:B0-----:R-:W-:Y:S02]  /*0550*/  FFMA R4, R25, R5, R4 ;  /* 0x0000000519047223 */ /* 0x001fe40000000004 */
[----:B------:R-:W0:Y:S01]  /*0560*/  LDS R5, [R2+0x3c0] ;  /* 0x0003c00002057984 */ /* 0x000e220000000800 */
[----:B------:R-:W-:Y:S01]  /*0570*/  SHF.L.U32 R25, R16, 0x2, RZ ;  /* 0x0000000210197819 */ /* 0x000fe200000006ff */
[----:B------:R-:W-:Y:S01]  /*0580*/  FFMA R4, R27, R6, R4 ;  /* 0x000000061b047223 */ /* 0x000fe20000000004 */
[----:B------:R-:W-:Y:S02]  /*0590*/  BAR.SYNC.DEFER_BLOCKING 0x0 ;  /* 0x0000000000007b1d */ /* 0x000fe40000010000 */
[----:B------:R-:W-:Y:S01]  /*05a0*/  IADD3 R10, P0, PT, R10, R25, RZ ;  /* 0x000000190a0a7210 */ /* 0x000fe20007f1e0ff */
[----:B------:R-:W-:-:S03]  /*05b0*/  IMAD.WIDE R26, R22, 0x4, R8 ;  /* 0x00000004161a7825 */ /* 0x000fc600078e0208 */
[----:B------:R-:W-:-:S05]  /*05c0*/  IADD3.X R11, PT, PT, RZ, R11, RZ, P0, !PT ;  /* 0x0000000bff0b7210 */ /* 0x000fca00007fe4ff */
[----:B------:R-:W2:Y:S04]  /*05d0*/  LDG.E R28, desc[UR10][R10.64] ;  /* 0x0000000a0a1c7981 */ /* 0x000ea8000c1e1900 */
[----:B------:R-:W3:Y:S01]  /*05e0*/  LDG.E R27, desc[UR10][R26.64] ;  /* 0x0000000a1a1b7981 */ /* 0x000ee2000c1e1900 */
[----:B0-----:R-:W-:-:S03]  /*05f0*/  FFMA R29, R5, R7, R4 ;  /* 0x00000007051d7223 */ /* 0x001fc60000000004 */
[----:B--2---:R-:W-:Y:S04]  /*0600*/  STS [R21], R28 ;  /* 0x0000001c15007388 */ /* 0x004fe80000000800 */
[----:B---3--:R-:W-:Y:S01]  /*0610*/  STS [R20], R27 ;  /* 0x0000001b14007388 */ /* 0x008fe20000000800 */
[----:B------:R-:W-:Y:S06]  /*0620*/  BAR.SYNC.DEFER_BLOCKING 0x0 ;  /* 0x0000000000007b1d */ /* 0x000fec0000010000 */
[----:B------:R-:W-:Y:S04]  /*0630*/  LDS R26, [R2] ;  /* 0x00000000021a7984 */ /* 0x000fe80000000800 */
[----:B------:R-:W0:Y:S04]  /*0640*/  LDS.128 R4, [R3] ;  /* 0x0000000003047984 */ /* 0x000e280000000c00 */
[----:B------:R-:W-:Y:S01]  /*0650*/  LDS R27, [R2+0x140] ;  /* 0x00014000021b7984 */ /* 0x000fe20000000800 */
[----:B0-----:R-:W-:-:S03]  /*0660*/  FFMA R4, R4, R26, R29 ;  /* 0x0000001a04047223 */ /* 0x001fc6000000001d */
        /* <DEDUP_REMOVED lines=9> */
[----:B------:R-:W-:Y:S02]  /*0700*/  LDS R26, [R2+0x200] ;  /* 0x00020000021a7984 */ /* 0x000fe40000000800 */
[----:B------:R-:W-:Y:S02]  /*0710*/  FFMA R5, R27, R5, R4 ;  /* 0x000000051b057223 */ /* 0x000fe40000000004 */
        /* <DEDUP_REMOVED lines=18> */
[----:B------:R-:W-:Y:S01]  /*0840*/  IADD3 R10, P0, PT, R25, R10, RZ ;  /* 0x0000000a190a7210 */ /* 0x000fe20007f1e0ff */
[----:B------:R-:W-:-:S03]  /*0850*/  IMAD.WIDE R26, R15, 0x4, R8 ;  /* 0x000000040f1a7825 */ /* 0x000fc600078e0208 */
[----:B------:R-:W-:Y:S01]  /*0860*/  IADD3.X R11, PT, PT, RZ, R11, RZ, P0, !PT ;  /* 0x0000000bff0b7210 */ /* 0x000fe200007fe4ff */
[----:B0-----:R-:W-:Y:S02]  /*0870*/  FFMA R4, R4, R6, R5 ;  /* 0x0000000604047223 */ /* 0x001fe40000000005 */
[----:B------:R-:W0:Y:S01]  /*0880*/  LDS R5, [R2+0x3c0] ;  /* 0x0003c00002057984 */ /* 0x000e220000000800 */
[----:B------:R-:W-:Y:S06]  /*0890*/  BAR.SYNC.DEFER_BLOCKING 0x0 ;  /* 0x0000000000007b1d */ /* 0x000fec0000010000 */
        /* <DEDUP_REMOVED lines=23> */
[----:B------:R-:W1:Y:S04]  /*0a10*/  LDS R27, [R2+0x1c0] ;  /* 0x0001c000021b7984 */ /* 0x000e680000000800 */
[----:B------:R-:W-:Y:S01]  /*0a20*/  LDS R29, [R2+0x340] ;  /* 0x00034000021d7984 */ /* 0x000fe20000000800 */
        /* <DEDUP_REMOVED lines=12> */
[----:B0-----:R-:W-:Y:S01]  /*0af0*/  FFMA R4, R4, R26, R27 ;  /* 0x0000001a04047223 */ /* 0x001fe2000000001b */
[----:B------:R-:W-:Y:S02]  /*0b00*/  IMAD.WIDE R26, R14, 0x4, R8 ;  /* 0x000000040e1a7825 */ /* 0x000fe400078e0208 */
[----:B------:R-:W0:Y:S01]  /*0b10*/  LDS R8, [R2+0x380] ;  /* 0x0003800002087984 */ /* 0x000e220000000800 */
[----:B------:R-:W-:Y:S01]  /*0b20*/  BAR.SYNC.DEFER_BLOCKING 0x0 ;  /* 0x0000000000007b1d */ /* 0x000fe20000010000 */
[----:B------:R-:W-:Y:S01]  /*0b30*/  FFMA R29, R29, R5, R4 ;  /* 0x000000051d1d7223 */ /* 0x000fe20000000004 */
[----:B------:R-:W-:-:S04]  /*0b40*/  IADD3 R4, P0, PT, R25, R10, RZ ;  /* 0x0000000a19047210 */ /* 0x000fc80007f1e0ff */
[----:B------:R-:W-:-:S05]  /*0b50*/  IADD3.X R5, PT, PT, RZ, R11, RZ, P0, !PT ;  /* 0x0000000bff057210 */ /* 0x000fca00007fe4ff */
[----:B------:R-:W2:Y:S04]  /*0b60*/  LDG.E R4, desc[UR10][R4.64] ;  /* 0x0000000a04047981 */ /* 0x000ea8000c1e1900 */
[----:B------:R-:W3:Y:S01]  /*0b70*/  LDG.E R27, desc[UR10][R26.64] ;  /* 0x0000000a1a1b7981 */ /* 0x000ee2000c1e1900 */
[----:B0-----:R-:W-:-:S04]  /*0b80*/  FFMA R29, R8, R6, R29 ;  /* 0x00000006081d7223 */ /* 0x001fc8000000001d */
[----:B------:R-:W-:Y:S01]  /*0b90*/  FFMA R7, R28, R7, R29 ;  /* 0x000000071c077223 */ /* 0x000fe2000000001d */
[----:B------:R-:W-:-:S04]  /*0ba0*/  UIADD3 UR4, UPT, UPT, UR4, 0x4, URZ ;  /* 0x0000000404047890 */ /* 0x000fc8000fffe0ff */
[----:B------:R-:W-:Y:S01]  /*0bb0*/  UISETP.NE.AND UP0, UPT, UR4, URZ, UPT ;  /* 0x000000ff0400728c */ /* 0x000fe2000bf05270 */
[----:B------:R-:W-:Y:S02]  /*0bc0*/  IADD3 R12, PT, PT, R25, R12, RZ ;  /* 0x0000000c190c7210 */ /* 0x000fe40007ffe0ff */
[C---:B------:R-:W-:Y:S02]  /*0bd0*/  LEA R22, R24.reuse, R22, 0x2 ;  /* 0x0000001618167211 */ /* 0x040fe400078e10ff */
[C---:B------:R-:W-:Y:S02]  /*0be0*/  LEA R15, R24.reuse, R15, 0x2 ;  /* 0x0000000f180f7211 */ /* 0x040fe400078e10ff */
[C---:B------:R-:W-:Y:S02]  /*0bf0*/  LEA R14, R24.reuse, R14, 0x2 ;  /* 0x0000000e180e7211 */ /* 0x040fe400078e10ff */
[----:B------:R-:W-:Y:S01]  /*0c00*/  LEA R13, R24, R13, 0x2 ;  /* 0x0000000d180d7211 */ /* 0x000fe200078e10ff */
[----:B--2---:R-:W-:Y:S04]  /*0c10*/  STS [R21], R4 ;  /* 0x0000000415007388 */ /* 0x004fe80000000800 */
[----:B---3--:R-:W-:Y:S01]  /*0c20*/  STS [R20], R27 ;  /* 0x0000001b14007388 */ /* 0x008fe20000000800 */
[----:B------:R-:W-:Y:S06]  /*0c30*/  BAR.SYNC.DEFER_BLOCKING 0x0 ;  /* 0x0000000000007b1d */ /* 0x000fec0000010000 */
[----:B------:R-:W-:Y:S04]  /*0c40*/  LDS R5, [R2] ;  /* 0x0000000002057984 */ /* 0x000fe80000000800 */
[----:B------:R-:W0:Y:S04]  /*0c50*/  LDS.128 R8, [R3] ;  /* 0x0000000003087984 */ /* 0x000e280000000c00 */
[----:B------:R-:W1:Y:S04]  /*0c60*/  LDS R29, [R2+0x40] ;  /* 0x00004000021d7984 */ /* 0x000e680000000800 */
[----:B------:R-:W2:Y:S04]  /*0c70*/  LDS R6, [R2+0x80] ;  /* 0x0000800002067984 */ /* 0x000ea80000000800 */
[----:B------:R-:W3:Y:S04]  /*0c80*/  LDS R28, [R2+0xc0] ;  /* 0x0000c000021c7984 */ /* 0x000ee80000000800 */
[----:B------:R-:W-:Y:S04]  /*0c90*/  LDS R27, [R2+0x140] ;  /* 0x00014000021b7984 */ /* 0x000fe80000000800 */
[----:B------:R-:W-:Y:S01]  /*0ca0*/  LDS R26, [R2+0x1c0] ;  /* 0x0001c000021a7984 */ /* 0x000fe20000000800 */
[----:B0-----:R-:W-:-:S04]  /*0cb0*/  FFMA R8, R8, R5, R7 ;  /* 0x0000000508087223 */ /* 0x001fc80000000007 */
[----:B-1----:R-:W-:Y:S02]  /*0cc0*/  FFMA R29, R29, R9, R8 ;  /* 0x000000091d1d7223 */ /* 0x002fe40000000008 */
[----:B------:R-:W-:Y:S02]  /*0cd0*/  LDS R9, [R2+0x100] ;  /* 0x0001000002097984 */ /* 0x000fe40000000800 */
[----:B--2---:R-:W-:Y:S02]  /*0ce0*/  FFMA R29, R6, R10, R29 ;  /* 0x0000000a061d7223 */ /* 0x004fe4000000001d */
[----:B------:R-:W0:Y:S04]  /*0cf0*/  LDS.128 R4, [R3+0x10] ;  /* 0x0000100003047984 */ /* 0x000e280000000c00 */
[----:B------:R-:W1:Y:S01]  /*0d00*/  LDS R8, [R2+0x180] ;  /* 0x0001800002087984 */ /* 0x000e620000000800 */
[----:B---3--:R-:W-:-:S03]  /*0d10*/  FFMA R11, R28, R11, R29 ;  /* 0x0000000b1c0b7223 */ /* 0x008fc6000000001d */
[----:B------:R-:W-:Y:S01]  /*0d20*/  LDS R29, [R2+0x3c0] ;  /* 0x0003c000021d7984 */ /* 0x000fe20000000800 */
[----:B0-----:R-:W-:-:S04]  /*0d30*/  FFMA R4, R4, R9, R11 ;  /* 0x0000000904047223 */ /* 0x001fc8000000000b */
[----:B------:R-:W-:Y:S02]  /*0d40*/  FFMA R27, R27, R5, R4 ;  /* 0x000000051b1b7223 */ /* 0x000fe40000000004 */
[----:B------:R-:W-:Y:S02]  /*0d50*/  LDS R5, [R2+0x200] ;  /* 0x0002000002057984 */ /* 0x000fe40000000800 */
[----:B-1----:R-:W-:Y:S02]  /*0d60*/  FFMA R27, R8, R6, R27 ;  /* 0x00000006081b7223 */ /* 0x002fe4000000001b */
[----:B------:R-:W0:Y:S02]  /*0d70*/  LDS.128 R8, [R3+0x20] ;  /* 0x0000200003087984 */ /* 0x000e240000000c00 */
[----:B------:R-:W-:Y:S02]  /*0d80*/  FFMA R7, R26, R7, R27 ;  /* 0x000000071a077223 */ /* 0x000fe4000000001b */
[----:B------:R-:W1:Y:S04]  /*0d90*/  LDS R27, [R2+0x240] ;  /* 0x00024000021b7984 */ /* 0x000e680000000800 */
[----:B------:R-:W2:Y:S04]  /*0da0*/  LDS R4, [R2+0x280] ;  /* 0x0002800002047984 */ /* 0x000ea80000000800 */
[----:B------:R-:W3:Y:S01]  /*0db0*/  LDS R26, [R2+0x2c0] ;  /* 0x0002c000021a7984 */ /* 0x000ee20000000800 */
[----:B0-----:R-:W-:-:S04]  /*0dc0*/  FFMA R8, R8, R5, R7 ;  /* 0x0000000508087223 */ /* 0x001fc80000000007 */
[----:B-1----:R-:W-:Y:S02]  /*0dd0*/  FFMA R27, R27, R9, R8 ;  /* 0x000000091b1b7223 */ /* 0x002fe40000000008 */
[----:B------:R-:W-:Y:S02]  /*0de0*/  LDS R9, [R2+0x300] ;  /* 0x0003000002097984 */ /* 0x000fe40000000800 */
[----:B--2---:R-:W-:Y:S02]  /*0df0*/  FFMA R27, R4, R10, R27 ;  /* 0x0000000a041b7223 */ /* 0x004fe4000000001b */
[----:B------:R-:W0:Y:S02]  /*0e00*/  LDS.128 R4, [R3+0x30] ;  /* 0x0000300003047984 */ /* 0x000e240000000c00 */
[----:B---3--:R-:W-:Y:S02]  /*0e10*/  FFMA R11, R26, R11, R27 ;  /* 0x0000000b1a0b7223 */ /* 0x008fe4000000001b */
[----:B------:R-:W1:Y:S04]  /*0e20*/  LDS R27, [R2+0x340] ;  /* 0x00034000021b7984 */ /* 0x000e680000000800 */
[----:B------:R-:W2:Y:S01]  /*0e30*/  LDS R8, [R2+0x380] ;  /* 0x0003800002087984 */ /* 0x000ea20000000800 */
[----:B0-----:R-:W-:-:S04]  /*0e40*/  FFMA R4, R4, R9, R11 ;  /* 0x0000000904047223 */ /* 0x001fc8000000000b */
[----:B-1----:R-:W-:-:S04]  /*0e50*/  FFMA R5, R27, R5, R4 ;  /* 0x000000051b057223 */ /* 0x002fc80000000004 */
[----:B--2---:R-:W-:-:S04]  /*0e60*/  FFMA R6, R8, R6, R5 ;  /* 0x0000000608067223 */ /* 0x004fc80000000005 */
[----:B------:R-:W-:Y:S01]  /*0e70*/  FFMA R25, R29, R7, R6 ;  /* 0x000000071d197223 */ /* 0x000fe20000000006 */
[----:B------:R-:W-:Y:S06]  /*0e80*/  BAR.SYNC.DEFER_BLOCKING 0x0 ;  /* 0x0000000000007b1d */ /* 0x000fec0000010000 */
[----:B------:R-:W-:Y:S05]  /*0e90*/  BRA.U UP0, `(.L_x_2) ;  /* 0xfffffff500087547 */ /* 0x000fea000b83ffff */
[----:B------:R-:W-:-:S12]  /*0ea0*/  ULOP3.LUT UR4, UR5, 0x7fffffc, URZ, 0xc0, !UPT ;  /* 0x07fffffc05047892 */ /* 0x000fd8000f8ec0ff */
.L_x_1:
[----:B------:R-:W-:-:S09]  /*0eb0*/  ULOP3.LUT UP0, UR6, UR5, 0x3, URZ, 0xc0, !UPT ;  /* 0x0000000305067892 */ /* 0x000fd2000f80c0ff */
[----:B------:R-:W-:Y:S05]  /*0ec0*/  BRA.U !UP0, `(.L_x_0) ;  /* 0x00000009085c7547 */ /* 0x000fea000b800000 */
[----:B------:R-:W-:Y:S02]  /*0ed0*/  UISETP.NE.AND UP0, UPT, UR6, 0x1, UPT ;  /* 0x000000010600788c */ /* 0x000fe4000bf05270 */
[----:B------:R-:W-:-:S04]  /*0ee0*/  ULOP3.LUT UR5, UR5, 0x1, URZ, 0xc0, !UPT ;  /* 0x0000000105057892 */ /* 0x000fc8000f8ec0ff */
[----:B------:R-:W-:-:S03]  /*0ef0*/  UISETP.NE.U32.AND UP1, UPT, UR5, 0x1, UPT ;  /* 0x000000010500788c */ /* 0x000fc6000bf25070 */
[----:B------:R-:W-:Y:S08]  /*0f00*/  BRA.U !UP0, `(.L_x_3) ;  /* 0x0000000508847547 */ /* 0x000ff0000b800000 */
[----:B------:R-:W0:Y:S01]  /*0f10*/  LDC.64 R14, c[0x0][0x388] ;  /* 0x0000e200ff0e7b82 */ /* 0x000e220000000a00 */
[----:B------:R-:W-:Y:S02]  /*0f20*/  IMAD R27, R18, UR4, R19 ;  /* 0x00000004121b7c24 */ /* 0x000fe4000f8e0213 */
[----:B------:R-:W-:Y:S02]  /*0f30*/  IMAD R5, R16, UR4, R23 ;  /* 0x0000000410057c24 */ /* 0x000fe4000f8e0217 */
[----:B------:R-:W-:-:S03]  /*0f40*/  IMAD R7, R27, UR9, R0 ;  /* 0x000000091b077c24 */ /* 0x000fc6000f8e0200 */
[----:B------:R-:W1:Y:S01]  /*0f50*/  LDC.64 R12, c[0x0][0x390] ;  /* 0x0000e400ff0c7b82 */ /* 0x000e620000000a00 */
[----:B0-----:R-:W-:-:S05]  /*0f60*/  IMAD.WIDE R14, R5, 0x4, R14 ;  /* 0x00000004050e7825 */ /* 0x001fca00078e020e */
[----:B------:R-:W2:Y:S01]  /*0f70*/  LDG.E R6, desc[UR10][R14.64] ;  /* 0x0000000a0e067981 */ /* 0x000ea2000c1e1900 */
[----:B-1----:R-:W-:-:S05]  /*0f80*/  IMAD.WIDE R4, R7, 0x4, R12 ;  /* 0x0000000407047825 */ /* 0x002fca00078e020c */
[----:B------:R-:W3:Y:S01]  /*0f90*/  LDG.E R22, desc[UR10][R4.64] ;  /* 0x0000000a04167981 */ /* 0x000ee2000c1e1900 */
[----:B------:R-:W-:-:S05]  /*0fa0*/  IADD3 R27, PT, PT, R27, R18, RZ ;  /* 0x000000121b1b7210 */ /* 0x000fca0007ffe0ff */
[----:B------:R-:W-:Y:S01]  /*0fb0*/  IMAD R27, R27, UR9, R0 ;  /* 0x000000091b1b7c24 */ /* 0x000fe2000f8e0200 */
[----:B--2---:R-:W-:Y:S04]  /*0fc0*/  STS [R21], R6 ;  /* 0x0000000615007388 */ /* 0x004fe80000000800 */
[----:B---3--:R-:W-:Y:S01]  /*0fd0*/  STS [R20], R22 ;  /* 0x0000001614007388 */ /* 0x008fe20000000800 */
[----:B------:R-:W-:Y:S06]  /*0fe0*/  BAR.SYNC.DEFER_BLOCKING 0x0 ;  /* 0x0000000000007b1d */ /* 0x000fec0000010000 */
[----:B------:R-:W-:Y:S04]  /*0ff0*/  LDS R7, [R2] ;  /* 0x0000000002077984 */ /* 0x000fe80000000800 */
[----:B------:R-:W0:Y:S04]  /*1000*/  LDS.128 R8, [R3] ;  /* 0x0000000003087984 */ /* 0x000e280000000c00 */
[----:B------:R-:W1:Y:S04]  /*1010*/  LDS R26, [R2+0x40] ;  /* 0x00004000021a7984 */ /* 0x000e680000000800 */
[----:B------:R-:W2:Y:S04]  /*1020*/  LDS R29, [R2+0x80] ;  /* 0x00008000021d7984 */ /* 0x000ea80000000800 */
[----:B------:R-:W-:Y:S01]  /*1030*/  LDS R22, [R2+0x140] ;  /* 0x0001400002167984 */ /* 0x000fe20000000800 */
[----:B0-----:R-:W-:-:S03]  /*1040*/  FFMA R24, R8, R7, R25 ;  /* 0x0000000708187223 */ /* 0x001fc60000000019 */
[----:B------:R-:W0:Y:S01]  /*1050*/  LDS R8, [R2+0xc0] ;  /* 0x0000c00002087984 */ /* 0x000e220000000800 */
[----:B-1----:R-:W-:-:S03]  /*1060*/  FFMA R24, R26, R9, R24 ;  /* 0x000000091a187223 */ /* 0x002fc60000000018 */
[----:B------:R-:W-:Y:S04]  /*1070*/  LDS R9, [R2+0x100] ;  /* 0x0001000002097984 */ /* 0x000fe80000000800 */
[----:B------:R-:W1:Y:S04]  /*1080*/  LDS.128 R4, [R3+0x10] ;  /* 0x0000100003047984 */ /* 0x000e680000000c00 */
[----:B------:R-:W3:Y:S01]  /*1090*/  LDS R25, [R2+0x180] ;  /* 0x0001800002197984 */ /* 0x000ee20000000800 */
[----:B--2---:R-:W-:-:S03]  /*10a0*/  FFMA R29, R29, R10, R24 ;  /* 0x0000000a1d1d7223 */ /* 0x004fc60000000018 */
[----:B------:R-:W-:Y:S01]  /*10b0*/  LDS R26, [R2+0x3c0] ;  /* 0x0003c000021a7984 */ /* 0x000fe20000000800 */
[----:B0-----:R-:W-:-:S03]  /*10c0*/  FFMA R11, R8, R11, R29 ;  /* 0x0000000b080b7223 */ /* 0x001fc6000000001d */
[----:B------:R-:W-:Y:S01]  /*10d0*/  LDS R29, [R2+0x280] ;  /* 0x00028000021d7984 */ /* 0x000fe20000000800 */
[----:B-1----:R-:W-:-:S03]  /*10e0*/  FFMA R9, R4, R9, R11 ;  /* 0x0000000904097223 */ /* 0x002fc6000000000b */
[----:B------:R-:W0:Y:S01]  /*10f0*/  LDS R4, [R2+0x1c0] ;  /* 0x0001c00002047984 */ /* 0x000e220000000800 */
[----:B------:R-:W-:-:S03]  /*1100*/  FFMA R22, R22, R5, R9 ;  /* 0x0000000516167223 */ /* 0x000fc60000000009 */
[----:B------:R-:W-:Y:S04]  /*1110*/  LDS R5, [R2+0x200] ;  /* 0x0002000002057984 */ /* 0x000fe80000000800 */
[----:B------:R-:W1:Y:S01]  /*1120*/  LDS.128 R8, [R3+0x20] ;  /* 0x0000200003087984 */ /* 0x000e620000000c00 */
[----:B---3--:R-:W-:-:S03]  /*1130*/  FFMA R25, R25, R6, R22 ;  /* 0x0000000619197223 */ /* 0x008fc60000000016 */
[----:B------:R-:W2:Y:S01]  /*1140*/  LDS R6, [R2+0x240] ;  /* 0x0002400002067984 */ /* 0x000ea20000000800 */
[----:B------:R-:W-:-:S03]  /*1150*/  LEA R24, P0, R16, R14, 0x2 ;  /* 0x0000000e10187211 */ /* 0x000fc600078010ff */
[----:B------:R-:W-:Y:S01]  /*1160*/  LDS R22, [R2+0x380] ;  /* 0x0003800002167984 */ /* 0x000fe20000000800 */
[----:B0-----:R-:W-:-:S04]  /*1170*/  FFMA R7, R4, R7, R25 ;  /* 0x0000000704077223 */ /* 0x001fc80000000019 */
[----:B-1----:R-:W-:Y:S01]  /*1180*/  FFMA R5, R8, R5, R7 ;  /* 0x0000000508057223 */ /* 0x002fe20000000007 */
[----:B------:R-:W-:Y:S01]  /*1190*/  IADD3.X R25, PT, PT, RZ, R15, RZ, P0, !PT ;  /* 0x0000000fff197210 */ /* 0x000fe200007fe4ff */
[----:B------:R-:W-:Y:S02]  /*11a0*/  LDS R8, [R2+0x340] ;  /* 0x0003400002087984 */ /* 0x000fe40000000800 */
[----:B--2---:R-:W-:Y:S01]  /*11b0*/  FFMA R6, R6, R9, R5 ;  /* 0x0000000906067223 */ /* 0x004fe20000000005 */
[----:B------:R-:W-:Y:S01]  /*11c0*/  IMAD.WIDE R4, R27, 0x4, R12 ;  /* 0x000000041b047825 */ /* 0x000fe200078e020c */
[----:B------:R-:W0:Y:S03]  /*11d0*/  LDS R9, [R2+0x2c0] ;  /* 0x0002c00002097984 */ /* 0x000e260000000800 */
[----:B------:R-:W-:Y:S02]  /*11e0*/  FFMA R10, R29, R10, R6 ;  /* 0x0000000a1d0a7223 */ /* 0x000fe40000000006 */
[----:B------:R-:W-:Y:S04]  /*11f0*/  LDS R29, [R2+0x300] ;  /* 0x00030000021d7984 */ /* 0x000fe80000000800 */
[----:B------:R-:W1:Y:S01]  /*1200*/  LDS.128 R12, [R3+0x30] ;  /* 0x00003000030c7984 */ /* 0x000e620000000c00 */
[----:B------:R-:W-:Y:S06]  /*1210*/  BAR.SYNC.DEFER_BLOCKING 0x0 ;  /* 0x0000000000007b1d */ /* 0x000fec0000010000 */
[----:B------:R-:W2:Y:S04]  /*1220*/  LDG.E R24, desc[UR10][R24.64] ;  /* 0x0000000a18187981 */ /* 0x000ea8000c1e1900 */
[----:B------:R-:W3:Y:S01]  /*1230*/  LDG.E R25, desc[UR10][R4.64] ;  /* 0x0000000a04197981 */ /* 0x000ee2000c1e1900 */
[----:B0-----:R-:W-:-:S04]  /*1240*/  FFMA R9, R9, R11, R10 ;  /* 0x0000000b09097223 */ /* 0x001fc8000000000a */
[----:B-1----:R-:W-:-:S04]  /*1250*/  FFMA R9, R12, R29, R9 ;  /* 0x0000001d0c097223 */ /* 0x002fc80000000009 */
[----:B------:R-:W-:-:S04]  /*1260*/  FFMA R9, R8, R13, R9 ;  /* 0x0000000d08097223 */ /* 0x000fc80000000009 */
[----:B------:R-:W-:-:S04]  /*1270*/  FFMA R9, R22, R14, R9 ;  /* 0x0000000e16097223 */ /* 0x000fc80000000009 */
[----:B------:R-:W-:Y:S01]  /*1280*/  FFMA R15, R26, R15, R9 ;  /* 0x0000000f1a0f7223 */ /* 0x000fe20000000009 */
[----:B------:R-:W-:Y:S01]  /*1290*/  UIADD3 UR4, UPT, UPT, UR4, 0x2, URZ ;  /* 0x0000000204047890 */ /* 0x000fe2000fffe0ff */
        /* <DEDUP_REMOVED lines=9> */
[----:B------:R-:W4:Y:S04]  /*1330*/  LDS.128 R8, [R3+0x10] ;  /* 0x0000100003087984 */ /* 0x000f280000000c00 */
[----:B------:R-:W5:Y:S04]  /*1340*/  LDS R26, [R2+0x140] ;  /* 0x00014000021a7984 */ /* 0x000f680000000800 */
[----:B------:R-:W5:Y:S01]  /*1350*/  LDS R24, [R2+0x180] ;  /* 0x0001800002187984 */ /* 0x000f620000000800 */
[----:B0-----:R-:W-:-:S03]  /*1360*/  FFMA R15, R4, R27, R15 ;  /* 0x0000001b040f7223 */ /* 0x001fc6000000000f */
[----:B------:R-:W0:Y:S01]  /*1370*/  LDS R4, [R2+0x1c0] ;  /* 0x0001c00002047984 */ /* 0x000e220000000800 */
[----:B-1----:R-:W-:-:S03]  /*1380*/  FFMA R28, R28, R5, R15 ;  /* 0x000000051c1c7223 */ /* 0x002fc6000000000f */
[----:B------:R-:W-:Y:S04]  /*1390*/  LDS R27, [R2+0x200] ;  /* 0x00020000021b7984 */ /* 0x000fe80000000800 */
[----:B------:R-:W1:Y:S01]  /*13a0*/  LDS.128 R12, [R3+0x20] ;  /* 0x00002000030c7984 */ /* 0x000e620000000c00 */
[----:B--2---:R-:W-:-:S04]  /*13b0*/  FFMA R29, R29, R6, R28 ;  /* 0x000000061d1d7223 */ /* 0x004fc8000000001c */
[----:B---3--:R-:W-:Y:S02]  /*13c0*/  FFMA R7, R22, R7, R29 ;  /* 0x0000000716077223 */ /* 0x008fe4000000001d */
[----:B------:R-:W-:Y:S02]  /*13d0*/  LDS R22, [R2+0x340] ;  /* 0x0003400002167984 */ /* 0x000fe40000000800 */
[----:B----4-:R-:W-:Y:S02]  /*13e0*/  FFMA R7, R8, R25, R7 ;  /* 0x0000001908077223 */ /* 0x010fe40000000007 */
[----:B------:R-:W2:Y:S02]  /*13f0*/  LDS R8, [R2+0x240] ;  /* 0x0002400002087984 */ /* 0x000ea40000000800 */
[----:B-----5:R-:W-:Y:S02]  /*1400*/  FFMA R7, R26, R9, R7 ;  /* 0x000000091a077223 */ /* 0x020fe40000000007 */
[----:B------:R-:W3:Y:S02]  /*1410*/  LDS R9, [R2+0x280] ;  /* 0x0002800002097984 */ /* 0x000ee40000000800 */
[----:B------:R-:W-:-:S02]  /*1420*/  FFMA R7, R24, R10, R7 ;  /* 0x0000000a18077223 */ /* 0x000fc40000000007 */
[----:B------:R-:W4:Y:S04]  /*1430*/  LDS R10, [R2+0x2c0] ;  /* 0x0002c000020a7984 */ /* 0x000f280000000800 */
[----:B------:R-:W-:Y:S01]  /*1440*/  LDS R25, [R2+0x300] ;  /* 0x0003000002197984 */ /* 0x000fe20000000800 */
[----:B0-----:R-:W-:-:S03]  /*1450*/  FFMA R29, R4, R11, R7 ;  /* 0x0000000b041d7223 */ /* 0x001fc60000000007 */
[----:B------:R-:W0:Y:S04]  /*1460*/  LDS.128 R4, [R3+0x30] ;  /* 0x0000300003047984 */ /* 0x000e280000000c00 */
[----:B------:R-:W5:Y:S01]  /*1470*/  LDS R11, [R2+0x380] ;  /* 0x00038000020b7984 */ /* 0x000f620000000800 */
[----:B-1----:R-:W-:-:S03]  /*1480*/  FFMA R27, R12, R27, R29 ;  /* 0x0000001b0c1b7223 */ /* 0x002fc6000000001d */
[----:B------:R-:W1:Y:S01]  /*1490*/  LDS R12, [R2+0x3c0] ;  /* 0x0003c000020c7984 */ /* 0x000e620000000800 */
[----:B--2---:R-:W-:-:S04]  /*14a0*/  FFMA R8, R8, R13, R27 ;  /* 0x0000000d08087223 */ /* 0x004fc8000000001b */
[----:B---3--:R-:W-:-:S04]  /*14b0*/  FFMA R9, R9, R14, R8 ;  /* 0x0000000e09097223 */ /* 0x008fc80000000008 */
[----:B----4-:R-:W-:-:S04]  /*14c0*/  FFMA R9, R10, R15, R9 ;  /* 0x0000000f0a097223 */ /* 0x010fc80000000009 */
[----:B0-----:R-:W-:-:S04]  /*14d0*/  FFMA R9, R4, R25, R9 ;  /* 0x0000001904097223 */ /* 0x001fc80000000009 */
[----:B------:R-:W-:-:S04]  /*14e0*/  FFMA R22, R22, R5, R9 ;  /* 0x0000000516167223 */ /* 0x000fc80000000009 */
[----:B-----5:R-:W-:-:S04]  /*14f0*/  FFMA R11, R11, R6, R22 ;  /* 0x000000060b0b7223 */ /* 0x020fc80000000016 */
[----:B-1----:R-:W-:Y:S01]  /*1500*/  FFMA R25, R12, R7, R11 ;  /* 0x000000070c197223 */ /* 0x002fe2000000000b */
[----:B------:R-:W-:Y:S06]  /*1510*/  BAR.SYNC.DEFER_BLOCKING 0x0 ;  /* 0x0000000000007b1d */ /* 0x000fec0000010000 */
.L_x_3:
[----:B------:R-:W-:Y:S05]  /*1520*/  BRA.U UP1, `(.L_x_0) ;  /* 0x0000000101c47547 */ /* 0x000fea000b800000 */
[----:B------:R-:W0:Y:S01]  /*1530*/  LDC.64 R6, c[0x0][0x388] ;  /* 0x0000e200ff067b82 */ /* 0x000e220000000a00 */
[----:B------:R-:W-:Y:S02]  /*1540*/  IMAD R19, R18, UR4, R19 ;  /* 0x0000000412137c24 */ /* 0x000fe4000f8e0213 */
[----:B------:R-:W-:Y:S02]  /*1550*/  IMAD R9, R16, UR4, R23 ;  /* 0x0000000410097c24 */ /* 0x000fe4000f8e0217 */
[----:B------:R-:W-:-:S03]  /*1560*/  IMAD R13, R19, UR9, R0 ;  /* 0x00000009130d7c24 */ /* 0x000fc6000f8e0200 */
        /* <DEDUP_REMOVED lines=16> */
[----:B------:R-:W5:Y:S04]  /*1670*/  LDS R21, [R2+0x180] ;  /* 0x0001800002157984 */ /* 0x000f680000000800 */
[----:B------:R-:W5:Y:S04]  /*1680*/  LDS R18, [R2+0x1c0] ;  /* 0x0001c00002127984 */ /* 0x000f680000000800 */
[----:B------:R-:W-:Y:S01]  /*1690*/  LDS R23, [R2+0x200] ;  /* 0x0002000002177984 */ /* 0x000fe20000000800 */
[----:B0-----:R-:W-:-:S03]  /*16a0*/  FFMA R4, R4, R15, R25 ;  /* 0x0000000f04047223 */ /* 0x001fc60000000019 */
[----:B------:R-:W-:Y:S04]  /*16b0*/  LDS R20, [R2+0x240] ;  /* 0x0002400002147984 */ /* 0x000fe80000000800 */
[----:B------:R-:W0:Y:S01]  /*16c0*/  LDS.128 R12, [R3+0x20] ;  /* 0x00002000030c7984 */ /* 0x000e220000000c00 */
[----:B-1----:R-:W-:-:S03]  /*16d0*/  FFMA R4, R29, R5, R4 ;  /* 0x000000051d047223 */ /* 0x002fc60000000004 */
[----:B------:R-:W1:Y:S01]  /*16e0*/  LDS R25, [R2+0x280] ;  /* 0x0002800002197984 */ /* 0x000e620000000800 */
[----:B--2---:R-:W-:-:S03]  /*16f0*/  FFMA R27, R27, R6, R4 ;  /* 0x000000061b1b7223 */ /* 0x004fc60000000004 */
[----:B------:R-:W2:Y:S01]  /*1700*/  LDS R22, [R2+0x2c0] ;  /* 0x0002c00002167984 */ /* 0x000ea20000000800 */
[----:B---3--:R-:W-:-:S03]  /*1710*/  FFMA R29, R24, R7, R27 ;  /* 0x00000007181d7223 */ /* 0x008fc6000000001b */
[----:B------:R-:W-:Y:S04]  /*1720*/  LDS R27, [R2+0x300] ;  /* 0x00030000021b7984 */ /* 0x000fe80000000800 */
[----:B------:R-:W3:Y:S01]  /*1730*/  LDS.128 R4, [R3+0x30] ;  /* 0x0000300003047984 */ /* 0x000ee20000000c00 */
[----:B----4-:R-:W-:-:S03]  /*1740*/  FFMA R29, R8, R19, R29 ;  /* 0x00000013081d7223 */ /* 0x010fc6000000001d */
[----:B------:R-:W4:Y:S04]  /*1750*/  LDS R24, [R2+0x340] ;  /* 0x0003400002187984 */ /* 0x000f280000000800 */
[----:B------:R-:W4:Y:S01]  /*1760*/  LDS R19, [R2+0x380] ;  /* 0x0003800002137984 */ /* 0x000f220000000800 */
[----:B-----5:R-:W-:-:S03]  /*1770*/  FFMA R16, R16, R9, R29 ;  /* 0x0000000910107223 */ /* 0x020fc6000000001d */
[----:B------:R-:W5:Y:S01]  /*1780*/  LDS R8, [R2+0x3c0] ;  /* 0x0003c00002087984 */ /* 0x000f620000000800 */
[----:B------:R-:W-:-:S04]  /*1790*/  FFMA R21, R21, R10, R16 ;  /* 0x0000000a15157223 */ /* 0x000fc80000000010 */
[----:B------:R-:W-:-:S04]  /*17a0*/  FFMA R11, R18, R11, R21 ;  /* 0x0000000b120b7223 */ /* 0x000fc80000000015 */
[----:B0-----:R-:W-:-:S04]  /*17b0*/  FFMA R11, R12, R23, R11 ;  /* 0x000000170c0b7223 */ /* 0x001fc8000000000b */
[----:B------:R-:W-:-:S04]  /*17c0*/  FFMA R20, R20, R13, R11 ;  /* 0x0000000d14147223 */ /* 0x000fc8000000000b */
[----:B-1----:R-:W-:-:S04]  /*17d0*/  FFMA R25, R25, R14, R20 ;  /* 0x0000000e19197223 */ /* 0x002fc80000000014 */
[----:B--2---:R-:W-:-:S04]  /*17e0*/  FFMA R15, R22, R15, R25 ;  /* 0x0000000f160f7223 */ /* 0x004fc80000000019 */
[----:B---3--:R-:W-:-:S04]  /*17f0*/  FFMA R15, R4, R27, R15 ;  /* 0x0000001b040f7223 */ /* 0x008fc8000000000f */
[----:B----4-:R-:W-:-:S04]  /*1800*/  FFMA R24, R24, R5, R15 ;  /* 0x0000000518187223 */ /* 0x010fc8000000000f */
[----:B------:R-:W-:-:S04]  /*1810*/  FFMA R19, R19, R6, R24 ;  /* 0x0000000613137223 */ /* 0x000fc80000000018 */
[----:B-----5:R-:W-:Y:S01]  /*1820*/  FFMA R25, R8, R7, R19 ;  /* 0x0000000708197223 */ /* 0x020fe20000000013 */
[----:B------:R-:W-:Y:S06]  /*1830*/  BAR.SYNC.DEFER_BLOCKING 0x0 ;  /* 0x0000000000007b1d */ /* 0x000fec0000010000 */
.L_x_0:
[----:B------:R-:W0:Y:S01]  /*1840*/  LDC.64 R2, c[0x0][0x380] ;  /* 0x0000e000ff027b82 */ /* 0x000e220000000a00 */
[----:B------:R-:W-:-:S04]  /*1850*/  IMAD R17, R17, UR9, R0 ;  /* 0x0000000911117c24 */ /* 0x000fc8000f8e0200 */
[----:B0-----:R-:W-:-:S05]  /*1860*/  IMAD.WIDE R2, R17, 0x4, R2 ;  /* 0x0000000411027825 */ /* 0x001fca00078e0202 */
[----:B------:R-:W-:Y:S01]  /*1870*/  STG.E desc[UR10][R2.64], R25 ;  /* 0x0000001902007986 */ /* 0x000fe2000c10190a */
[----:B------:R-:W-:Y:S05]  /*1880*/  EXIT ;  /* 0x000000000000794d */ /* 0x000fea0003800000 */
.L_x_4:
[----:B------:R-:W-:-:S00]  /*1890*/  BRA `(.L_x_4) ;  /* 0xfffffffc00fc7947 */ /* 0x000fc0000383ffff */
[----:B------:R-:W-:-:S00]  /*18a0*/  NOP ;  /* 0x0000000000007918 */ /* 0x000fc00000000000 */
        /* <DEDUP_REMOVED lines=13> */
.L_x_10:


//--------------------- .text._Z12matmulGlobalPfPKfS1_i --------------------------
	.section	.text._Z12matmulGlobalPfPKfS1_i,"ax",@progbits
	.align	128
        .global         _Z12matmulGlobalPfPKfS1_i
        .type           _Z12matmulGlobalPfPKfS1_i,@function
        .size           _Z12matmulGlobalPfPKfS1_i,(.L_x_11 - _Z12matmulGlobalPfPKfS1_i)
        .other          _Z12matmulGlobalPfPKfS1_i,@"STO_CUDA_ENTRY STV_DEFAULT"
_Z12matmulGlobalPfPKfS1_i:
.text._Z12matmulGlobalPfPKfS1_i:
        /* <DEDUP_REMOVED lines=9> */
[----:B-1----:R-:W-:-:S07]  /*0090*/  UISETP.GE.AND UP0, UPT, UR18, 0x1, UPT ;  /* 0x000000011200788c */ /* 0x002fce000bf06270 */
[----:B------:R-:W2:Y:S01]  /*00a0*/  LDC R13, c[0x0][0x360] ;  /* 0x0000d800ff0d7b82 */ /* 0x000ea20000000800 */
[----:B0-----:R-:W-:Y:S02]  /*00b0*/  IMAD R0, R0, UR4, R3 ;  /* 0x0000000400007c24 */ /* 0x001fe4000f8e0203 */
[----:B--2---:R-:W-:Y:S01]  /*00c0*/  IMAD R13, R13, UR5, R2 ;  /* 0x000000050d0d7c24 */ /* 0x004fe2000f8e0202 */
[----:B---3--:R-:W-:Y:S06]  /*00d0*/  BRA.U !UP0, `(.L_x_5) ;  /* 0x0000000908687547 */ /* 0x008fec000b800000 */
[----:B------:R-:W-:Y:S02]  /*00e0*/  UISETP.GE.U32.AND UP1, UPT, UR18, 0x8, UPT ;  /* 0x000000081200788c */ /* 0x000fe4000bf26070 */
[----:B------:R-:W-:Y:S01]  /*00f0*/  IMAD R5, R0, UR18, RZ ;  /* 0x0000001200057c24 */ /* 0x000fe2000f8e02ff */
[----:B------:R-:W-:Y:S01]  /*0100*/  ULOP3.LUT UR19, UR18, 0x7, URZ, 0xc0, !UPT ;  /* 0x0000000712137892 */ /* 0x000fe2000f8ec0ff */
[----:B------:R-:W-:Y:S01]  /*0110*/  MOV R12, RZ ;  /* 0x000000ff000c7202 */ /* 0x000fe20000000f00 */
[----:B------:R-:W-:Y:S02]  /*0120*/  UMOV UR4, URZ ;  /* 0x000000ff00047c82 */ /* 0x000fe40008000000 */
[----:B------:R-:W-:Y:S02]  /*0130*/  UISETP.NE.AND UP0, UPT, UR19, URZ, UPT ;  /* 0x000000ff1300728c */ /* 0x000fe4000bf05270 */
[----:B------:R-:W-:Y:S09]  /*0140*/  BRA.U !UP1, `(.L_x_6) ;  /* 0x0000000509047547 */ /* 0x000ff2000b800000 */
[----:B------:R-:W0:Y:S01]  /*0150*/  LDC.64 R2, c[0x0][0x388] ;  /* 0x0000e200ff027b82 */ /* 0x000e220000000a00 */
[----:B------:R-:W1:Y:S01]  /*0160*/  LDCU.64 UR20, c[0x0][0x390] ;  /* 0x00007200ff1477ac */ /* 0x000e620008000a00 */
[----:B------:R-:W-:Y:S02]  /*0170*/  MOV R12, RZ ;  /* 0x000000ff000c7202 */ /* 0x000fe40000000f00 */
[----:B------:R-:W-:Y:S01]  /*0180*/  MOV R14, R13 ;  /* 0x0000000d000e7202 */ /* 0x000fe20000000f00 */
[----:B------:R-:W-:-:S04]  /*0190*/  ULOP3.LUT UR4, UR18, 0x7ffffff8, URZ, 0xc0, !UPT ;  /* 0x7ffffff812047892 */ /* 0x000fc8000f8ec0ff */
[----:B------:R-:W-:Y:S02]  /*01a0*/  UIADD3 UR5, UPT, UPT, -UR4, URZ, URZ ;  /* 0x000000ff04057290 */ /* 0x000fe4000fffe1ff */
[----:B-1----:R-:W-:Y:S02]  /*01b0*/  UIMAD.WIDE.U32 UR6, UR18, 0xc, UR20 ;  /* 0x0000000c120678a5 */ /* 0x002fe4000f8e0014 */
[----:B------:R-:W-:Y:S02]  /*01c0*/  UIMAD.WIDE.U32 UR8, UR18, 0x10, UR20 ;  /* 0x00000010120878a5 */ /* 0x000fe4000f8e0014 */
[----:B------:R-:W-:Y:S01]  /*01d0*/  UIMAD.WIDE.U32 UR10, UR18, 0x14, UR20 ;  /* 0x00000014120a78a5 */ /* 0x000fe2000f8e0014 */
[----:B0-----:R-:W-:Y:S01]  /*01e0*/  IMAD.WIDE.U32 R2, R5, 0x4, R2 ;  /* 0x0000000405027825 */ /* 0x001fe200078e0002 */
[----:B------:R-:W-:Y:S02]  /*01f0*/  UIMAD.WIDE.U32 UR12, UR18, 0x18, UR20 ;  /* 0x00000018120c78a5 */ /* 0x000fe4000f8e0014 */
[----:B------:R-:W-:Y:S01]  /*0200*/  UIMAD.WIDE.U32 UR14, UR18, 0x1c, UR20 ;  /* 0x0000001c120e78a5 */ /* 0x000fe2000f8e0014 */
[----:B------:R-:W-:-:S04]  /*0210*/  IADD3 R2, P0, PT, R2, 0x10, RZ ;  /* 0x0000001002027810 */ /* 0x000fc80007f1e0ff */
[----:B------:R-:W-:-:S09]  /*0220*/  IADD3.X R3, PT, PT, RZ, R3, RZ, P0, !PT ;  /* 0x00000003ff037210 */ /* 0x000fd200007fe4ff */
.L_x_7:
[----:B------:R-:W-:Y:S01]  /*0230*/  HFMA2 R23, -RZ, RZ, 0, 2.384185791015625e-07 ;  /* 0x00000004ff177431 */ /* 0x000fe200000001ff */
[----:B------:R-:W-:Y:S01]  /*0240*/  UIMAD.WIDE.U32 UR24, UR18, 0x4, UR20 ;  /* 0x00000004121878a5 */ /* 0x000fe2000f8e0014 */
[----:B------:R-:W2:Y:S01]  /*0250*/  LDG.E R21, desc[UR16][R2.64+-0x10] ;  /* 0xfffff01002157981 */ /* 0x000ea2000c1e1900 */
[----:B------:R-:W-:Y:S01]  /*0260*/  UIMAD.WIDE.U32 UR22, UR18, 0x8, UR20 ;  /* 0x00000008121678a5 */ /* 0x000fe2000f8e0014 */
[----:B------:R-:W-:Y:S01]  /*0270*/  HFMA2 R5, -RZ, RZ, 0, 2.384185791015625e-07 ;  /* 0x00000004ff057431 */ /* 0x000fe200000001ff */
[----:B------:R-:W-:Y:S01]  /*0280*/  MOV R11, 0x4 ;  /* 0x00000004000b7802 */ /* 0x000fe20000000f00 */
[----:B------:R-:W3:Y:S01]  /*0290*/  LDG.E R19, desc[UR16][R2.64+-0xc] ;  /* 0xfffff41002137981 */ /* 0x000ee2000c1e1900 */
[----:B------:R-:W-:Y:S02]  /*02a0*/  MOV R8, UR24 ;  /* 0x0000001800087c02 */ /* 0x000fe40008000f00 */
[----:B------:R-:W-:Y:S01]  /*02b0*/  MOV R9, UR25 ;  /* 0x0000001900097c02 */ /* 0x000fe20008000f00 */
[C---:B------:R-:W-:Y:S01]  /*02c0*/  IMAD.WIDE R22, R14.reuse, R23, UR20 ;  /* 0x000000140e167e25 */ /* 0x040fe2000f8e0217 */
[----:B------:R-:W-:Y:S01]  /*02d0*/  MOV R24, UR22 ;  /* 0x0000001600187c02 */ /* 0x000fe20008000f00 */
[----:B------:R-:W4:Y:S01]  /*02e0*/  LDG.E R17, desc[UR16][R2.64+-0x8] ;  /* 0xfffff81002117981 */ /* 0x000f22000c1e1900 */
[----:B------:R-:W-:Y:S01]  /*02f0*/  MOV R25, UR23 ;  /* 0x0000001700197c02 */ /* 0x000fe20008000f00 */
[----:B------:R-:W-:-:S02]  /*0300*/  IMAD.WIDE R8, R14, 0x4, R8 ;  /* 0x000000040e087825 */ /* 0x000fc400078e0208 */
[----:B------:R-:W2:Y:S02]  /*0310*/  LDG.E R22, desc[UR16][R22.64] ;  /* 0x0000001016167981 */ /* 0x000ea4000c1e1900 */
[C---:B------:R-:W-:Y:S02]  /*0320*/  IMAD.WIDE R24, R14.reuse, 0x4, R24 ;  /* 0x000000040e187825 */ /* 0x040fe400078e0218 */
[----:B------:R0:W3:Y:S02]  /*0330*/  LDG.E R20, desc[UR16][R8.64] ;  /* 0x0000001008147981 */ /* 0x0000e4000c1e1900 */
[C---:B------:R-:W-:Y:S01]  /*0340*/  IMAD.WIDE R10, R14.reuse, R11, UR6 ;  /* 0x000000060e0a7e25 */ /* 0x040fe2000f8e020b */
[----:B------:R-:W-:Y:S01]  /*0350*/  MOV R7, 0x4 ;  /* 0x0000000400077802 */ /* 0x000fe20000000f00 */
[----:B------:R-:W4:Y:S02]  /*0360*/  LDG.E R18, desc[UR16][R24.64] ;  /* 0x0000001018127981 */ /* 0x000f24000c1e1900 */
[----:B------:R-:W-:-:S02]  /*0370*/  IMAD.WIDE R4, R14, R5, UR8 ;  /* 0x000000080e047e25 */ /* 0x000fc4000f8e0205 */
[----:B------:R1:W5:Y:S02]  /*0380*/  LDG.E R16, desc[UR16][R10.64] ;  /* 0x000000100a107981 */ /* 0x000364000c1e1900 */
[----:B0-----:R-:W-:Y:S02]  /*0390*/  HFMA2 R9, -RZ, RZ, 0, 2.384185791015625e-07 ;  /* 0x00000004ff097431 */ /* 0x001fe400000001ff */
[----:B------:R-:W5:Y:S01]  /*03a0*/  LDG.E R15, desc[UR16][R2.64+-0x4] ;  /* 0xfffffc10020f7981 */ /* 0x000f62000c1e1900 */
[C---:B------:R-:W-:Y:S01]  /*03b0*/  IMAD.WIDE R6, R14.reuse, R7, UR10 ;  /* 0x0000000a0e067e25 */ /* 0x040fe2000f8e0207 */
[----:B------:R-:W-:Y:S02]  /*03c0*/  MOV R27, 0x4 ;  /* 0x00000004001b7802 */ /* 0x000fe40000000f00 */
[----:B------:R0:W5:Y:S04]  /*03d0*/  LDG.E R4, desc[UR16][R4.64] ;  /* 0x0000001004047981 */ /* 0x000168000c1e1900 */
[----:B------:R-:W5:Y:S01]  /*03e0*/  LDG.E R23, desc[UR16][R2.64] ;  /* 0x0000001002177981 */ /* 0x000f62000c1e1900 */
[----:B------:R-:W-:-:S03]  /*03f0*/  IMAD.WIDE R8, R14, R9, UR12 ;  /* 0x0000000c0e087e25 */ /* 0x000fc6000f8e0209 */
[----:B------:R-:W5:Y:S01]  /*0400*/  LDG.E R7, desc[UR16][R6.64] ;  /* 0x0000001006077981 */ /* 0x000f62000c1e1900 */
[----:B-1----:R-:W-:-:S03]  /*0410*/  IMAD.WIDE R10, R14, R27, UR14 ;  /* 0x0000000e0e0a7e25 */ /* 0x002fc6000f8e021b */
[----:B------:R-:W5:Y:S04]  /*0420*/  LDG.E R24, desc[UR16][R2.64+0x4] ;  /* 0x0000041002187981 */ /* 0x000f68000c1e1900 */
[----:B------:R-:W5:Y:S04]  /*0430*/  LDG.E R8, desc[UR16][R8.64] ;  /* 0x0000001008087981 */ /* 0x000f68000c1e1900 */
[----:B------:R-:W5:Y:S04]  /*0440*/  LDG.E R25, desc[UR16][R2.64+0x8] ;  /* 0x0000081002197981 */ /* 0x000f68000c1e1900 */
[----:B------:R-:W5:Y:S04]  /*0450*/  LDG.E R10, desc[UR16][R10.64] ;  /* 0x000000100a0a7981 */ /* 0x000f68000c1e1900 */
[----:B------:R1:W5:Y:S01]  /*0460*/  LDG.E R27, desc[UR16][R2.64+0xc] ;  /* 0x00000c10021b7981 */ /* 0x000362000c1e1900 */
[----:B------:R-:W-:-:S04]  /*0470*/  UIADD3 UR5, UPT, UPT, UR5, 0x8, URZ ;  /* 0x0000000805057890 */ /* 0x000fc8000fffe0ff */
[----:B------:R-:W-:Y:S01]  /*0480*/  UISETP.NE.AND UP1, UPT, UR5, URZ, UPT ;  /* 0x000000ff0500728c */ /* 0x000fe2000bf25270 */
[----:B0-----:R-:W-:Y:S02]  /*0490*/  MOV R5, UR18 ;  /* 0x0000001200057c02 */ /* 0x001fe40008000f00 */
[----:B-1----:R-:W-:Y:S02]  /*04a0*/  IADD3 R2, P0, PT, R2, 0x20, RZ ;  /* 0x0000002002027810 */ /* 0x002fe40007f1e0ff */
[----:B------:R-:W-:Y:S02]  /*04b0*/  LEA R14, R5, R14, 0x3 ;  /* 0x0000000e050e7211 */ /* 0x000fe400078e18ff */
[----:B------:R-:W-:Y:S01]  /*04c0*/  IADD3.X R3, PT, PT, RZ, R3, RZ, P0, !PT ;  /* 0x00000003ff037210 */ /* 0x000fe200007fe4ff */
[----:B--2---:R-:W-:-:S04]  /*04d0*/  FFMA R22, R21, R22, R12 ;  /* 0x0000001615167223 */ /* 0x004fc8000000000c */
[----:B---3--:R-:W-:-:S04]  /*04e0*/  FFMA R20, R19, R20, R22 ;  /* 0x0000001413147223 */ /* 0x008fc80000000016 */
[----:B----4-:R-:W-:-:S04]  /*04f0*/  FFMA R18, R17, R18, R20 ;  /* 0x0000001211127223 */ /* 0x010fc80000000014 */
[----:B-----5:R-:W-:-:S04]  /*0500*/  FFMA R16, R15, R16, R18 ;  /* 0x000000100f107223 */ /* 0x020fc80000000012 */
[----:B------:R-:W-:-:S04]  /*0510*/  FFMA R23, R23, R4, R16 ;  /* 0x0000000417177223 */ /* 0x000fc80000000010 */
[----:B------:R-:W-:-:S04]  /*0520*/  FFMA R24, R24, R7, R23 ;  /* 0x0000000718187223 */ /* 0x000fc80000000017 */
[----:B------:R-:W-:-:S04]  /*0530*/  FFMA R8, R25, R8, R24 ;  /* 0x0000000819087223 */ /* 0x000fc80000000018 */
[----:B------:R-:W-:Y:S01]  /*0540*/  FFMA R12, R27, R10, R8 ;  /* 0x0000000a1b0c7223 */ /* 0x000fe20000000008 */
[----:B------:R-:W-:Y:S06]  /*0550*/  BRA.U UP1, `(.L_x_7) ;  /* 0xfffffffd01347547 */ /* 0x000fec000b83ffff */
.L_x_6:
[----:B------:R-:W-:Y:S05]  /*0560*/  BRA.U !UP0, `(.L_x_5) ;  /* 0x0000000508447547 */ /* 0x000fea000b800000 */
[----:B------:R-:W-:Y:S01]  /*0570*/  UISETP.GE.U32.AND UP0, UPT, UR19, 0x4, UPT ;  /* 0x000000041300788c */ /* 0x000fe2000bf06070 */
[----:B------:R-:W-:Y:S01]  /*0580*/  IMAD R2, R0, UR18, RZ ;  /* 0x0000001200027c24 */ /* 0x000fe2000f8e02ff */
[----:B------:R-:W-:-:S04]  /*0590*/  ULOP3.LUT UR5, UR18, 0x3, URZ, 0xc0, !UPT ;  /* 0x0000000312057892 */ /* 0x000fc8000f8ec0ff */
[----:B------:R-:W-:-:S03]  /*05a0*/  UISETP.NE.AND UP1, UPT, UR5, URZ, UPT ;  /* 0x000000ff0500728c */ /* 0x000fc6000bf25270 */
[----:B------:R-:W-:Y:S08]  /*05b0*/  BRA.U !UP0, `(.L_x_8) ;  /* 0x00000001087c7547 */ /* 0x000ff0000b800000 */
[----:B------:R-:W0:Y:S01]  /*05c0*/  LDC.64 R6, c[0x0][0x390] ;  /* 0x0000e400ff067b82 */ /* 0x000e220000000a00 */
[----:B------:R-:W1:Y:S01]  /*05d0*/  LDCU.64 UR6, c[0x0][0x388] ;  /* 0x00007100ff0677ac */ /* 0x000e620008000a00 */
[----:B------:R-:W-:Y:S01]  /*05e0*/  IMAD.U32 R4, RZ, RZ, UR4 ;  /* 0x00000004ff047e24 */ /* 0x000fe2000f8e00ff */
[----:B------:R-:W-:Y:S02]  /*05f0*/  IADD3 R3, PT, PT, R2, UR4, RZ ;  /* 0x0000000402037c10 */ /* 0x000fe4000fffe0ff */
[----:B------:R-:W-:Y:S01]  /*0600*/  MOV R11, UR18 ;  /* 0x00000012000b7c02 */ /* 0x000fe20008000f00 */
[----:B------:R-:W-:Y:S01]  /*0610*/  IMAD R5, R4, UR18, R13 ;  /* 0x0000001204057c24 */ /* 0x000fe2000f8e020d */
[----:B------:R-:W-:Y:S01]  /*0620*/  IADD3 R14, P0, PT, R2, UR4, RZ ;  /* 0x00000004020e7c10 */ /* 0x000fe2000ff1e0ff */
[----:B------:R-:W2:Y:S01]  /*0630*/  LDC.64 R8, c[0x0][0x388] ;  /* 0x0000e200ff087b82 */ /* 0x000ea20000000a00 */
[----:B------:R-:W-:Y:S02]  /*0640*/  MOV R15, UR18 ;  /* 0x00000012000f7c02 */ /* 0x000fe40008000f00 */
[----:B------:R-:W-:Y:S01]  /*0650*/  MOV R17, UR18 ;  /* 0x0000001200117c02 */ /* 0x000fe20008000f00 */
[----:B0-----:R-:W-:-:S04]  /*0660*/  IMAD.WIDE R6, R5, 0x4, R6 ;  /* 0x0000000405067825 */ /* 0x001fc800078e0206 */
[----:B------:R-:W-:Y:S02]  /*0670*/  IMAD.WIDE.U32 R10, R11, 0x4, R6 ;  /* 0x000000040b0a7825 */ /* 0x000fe400078e0006 */
[----:B------:R-:W3:Y:S02]  /*0680*/  LDG.E R6, desc[UR16][R6.64] ;  /* 0x0000001006067981 */ /* 0x000ee4000c1e1900 */
[----:B--2---:R-:W-:Y:S01]  /*0690*/  IMAD.WIDE.U32 R8, R3, 0x4, R8 ;  /* 0x0000000403087825 */ /* 0x004fe200078e0008 */
[----:B------:R-:W-:Y:S02]  /*06a0*/  IADD3.X R3, PT, PT, RZ, RZ, RZ, P0, !PT ;  /* 0x000000ffff037210 */ /* 0x000fe400007fe4ff */
[----:B-1----:R-:W-:-:S03]  /*06b0*/  LEA R4, P0, R14, UR6, 0x2 ;  /* 0x000000060e047c11 */ /* 0x002fc6000f8010ff */
[----:B------:R-:W3:Y:S01]  /*06c0*/  LDG.E R9, desc[UR16][R8.64] ;  /* 0x0000001008097981 */ /* 0x000ee2000c1e1900 */
[----:B------:R-:W-:Y:S01]  /*06d0*/  LEA.HI.X R5, R14, UR7, R3, 0x2, P0 ;  /* 0x000000070e057c11 */ /* 0x000fe200080f1403 */
[----:B------:R-:W-:Y:S02]  /*06e0*/  IMAD.WIDE.U32 R14, R15, 0x4, R10 ;  /* 0x000000040f0e7825 */ /* 0x000fe400078e000a */
[----:B------:R-:W2:Y:S04]  /*06f0*/  LDG.E R3, desc[UR16][R10.64] ;  /* 0x000000100a037981 */ /* 0x000ea8000c1e1900 */
[----:B------:R-:W2:Y:S01]  /*0700*/  LDG.E R18, desc[UR16][R4.64+0x4] ;  /* 0x0000041004127981 */ /* 0x000ea2000c1e1900 */
[----:B------:R-:W-:-:S03]  /*0710*/  IMAD.WIDE.U32 R16, R17, 0x4, R14 ;  /* 0x0000000411107825 */ /* 0x000fc600078e000e */
[----:B------:R-:W4:Y:S04]  /*0720*/  LDG.E R19, desc[UR16][R14.64] ;  /* 0x000000100e137981 */ /* 0x000f28000c1e1900 */
[----:B------:R-:W4:Y:S04]  /*0730*/  LDG.E R20, desc[UR16][R4.64+0x8] ;  /* 0x0000081004147981 */ /* 0x000f28000c1e1900 */
[----:B------:R-:W5:Y:S04]  /*0740*/  LDG.E R22, desc[UR16][R4.64+0xc] ;  /* 0x00000c1004167981 */ /* 0x000f68000c1e1900 */
[----:B------:R-:W5:Y:S01]  /*0750*/  LDG.E R16, desc[UR16][R16.64] ;  /* 0x0000001010107981 */ /* 0x000f62000c1e1900 */
[----:B------:R-:W-:Y:S01]  /*0760*/  UIADD3 UR4, UPT, UPT, UR4, 0x4, URZ ;  /* 0x0000000404047890 */ /* 0x000fe2000fffe0ff */
[----:B---3--:R-:W-:-:S04]  /*0770*/  FFMA R9, R9, R6, R12 ;  /* 0x0000000609097223 */ /* 0x008fc8000000000c */
[----:B--2---:R-:W-:-:S04]  /*0780*/  FFMA R3, R18, R3, R9 ;  /* 0x0000000312037223 */ /* 0x004fc80000000009 */
[----:B----4-:R-:W-:-:S04]  /*0790*/  FFMA R3, R20, R19, R3 ;  /* 0x0000001314037223 */ /* 0x010fc80000000003 */
[----:B-----5:R-:W-:-:S07]  /*07a0*/  FFMA R12, R22, R16, R3 ;  /* 0x00000010160c7223 */ /* 0x020fce0000000003 */
.L_x_8:
[----:B------:R-:W-:Y:S05]  /*07b0*/  BRA.U !UP1, `(.L_x_5) ;  /* 0x0000000109b07547 */ /* 0x000fea000b800000 */
[----:B------:R-:W-:Y:S01]  /*07c0*/  UISETP.NE.AND UP0, UPT, UR5, 0x1, UPT ;  /* 0x000000010500788c */ /* 0x000fe2000bf05270 */
[----:B------:R-:W-:Y:S01]  /*07d0*/  MOV R4, UR4 ;  /* 0x0000000400047c02 */ /* 0x000fe20008000f00 */
[----:B------:R-:W-:Y:S02]  /*07e0*/  ULOP3.LUT UR5, UR18, 0x1, URZ, 0xc0, !UPT ;  /* 0x0000000112057892 */ /* 0x000fe4000f8ec0ff */
[----:B------:R-:W-:Y:S02]  /*07f0*/  MOV R17, UR18 ;  /* 0x0000001200117c02 */ /* 0x000fe40008000f00 */
[----:B------:R-:W-:Y:S01]  /*0800*/  UISETP.NE.U32.AND UP1, UPT, UR5, 0x1, UPT ;  /* 0x000000010500788c */ /* 0x000fe2000bf25070 */
[----:B------:R-:W-:-:S04]  /*0810*/  PLOP3.LUT P1, PT, PT, PT, UP0, 0x80, 0x8 ;  /* 0x000000000008781c */ /* 0x000fc80003f2f008 */
[----:B------:R-:W0:Y:S01]  /*0820*/  @UP0 LDCU.64 UR6, c[0x0][0x388] ;  /* 0x00007100ff0607ac */ /* 0x000e220008000a00 */
[----:B------:R-:W-:Y:S01]  /*0830*/  PLOP3.LUT P0, PT, PT, PT, UP1, 0x80, 0x8 ;  /* 0x000000000008781c */ /* 0x000fe20003f0f018 */
[----:B------:R-:W1:Y:S01]  /*0840*/  @UP0 LDCU.64 UR8, c[0x0][0x390] ;  /* 0x00007200ff0807ac */ /* 0x000e620008000a00 */
[----:B------:R-:W2:Y:S06]  /*0850*/  @UP0 LDCU.64 UR10, c[0x0][0x388] ;  /* 0x00007100ff0a07ac */ /* 0x000eac0008000a00 */
[C---:B------:R-:W-:Y:S02]  /*0860*/  @P1 IADD3 R3, PT, PT, R2.reuse, UR4, RZ ;  /* 0x0000000402031c10 */ /* 0x040fe4000fffe0ff */
[----:B------:R-:W-:Y:S01]  /*0870*/  @P1 IADD3 R5, P2, PT, R2, UR4, RZ ;  /* 0x0000000402051c10 */ /* 0x000fe2000ff5e0ff */
[----:B------:R-:W3:Y:S03]  /*0880*/  @!UP1 LDCU.64 UR12, c[0x0][0x388] ;  /* 0x00007100ff0c97ac */ /* 0x000ee60008000a00 */
[----:B------:R-:W-:Y:S01]  /*0890*/  @P1 IADD3.X R8, PT, PT, RZ, RZ, RZ, P2, !PT ;  /* 0x000000ffff081210 */ /* 0x000fe200017fe4ff */
[----:B------:R-:W-:Y:S01]  /*08a0*/  @UP0 UIADD3 UR4, UPT, UPT, UR4, 0x2, URZ ;  /* 0x0000000204040890 */ /* 0x000fe2000fffe0ff */
[----:B0-----:R-:W-:-:S02]  /*08b0*/  MOV R14, UR6 ;  /* 0x00000006000e7c02 */ /* 0x001fc40008000f00 */
[----:B------:R-:W-:Y:S01]  /*08c0*/  MOV R15, UR7 ;  /* 0x00000007000f7c02 */ /* 0x000fe20008000f00 */
[----:B------:R-:W0:Y:S01]  /*08d0*/  @!UP1 LDCU.64 UR6, c[0x0][0x390] ;  /* 0x00007200ff0697ac */ /* 0x000e220008000a00 */
[----:B-1----:R-:W-:Y:S01]  /*08e0*/  MOV R7, UR9 ;  /* 0x0000000900077c02 */ /* 0x002fe20008000f00 */
[----:B------:R-:W-:Y:S02]  /*08f0*/  IMAD.U32 R6, RZ, RZ, UR8 ;  /* 0x00000008ff067e24 */ /* 0x000fe4000f8e00ff */
[----:B------:R-:W-:-:S04]  /*0900*/  @P1 IMAD.WIDE.U32 R14, R3, 0x4, R14 ;  /* 0x00000004030e1825 */ /* 0x000fc800078e000e */
[----:B------:R-:W-:Y:S01]  /*0910*/  @P1 IMAD R3, R4, UR18, R13 ;  /* 0x0000001204031c24 */ /* 0x000fe2000f8e020d */
[----:B--2---:R-:W-:Y:S02]  /*0920*/  @P1 LEA R4, P2, R5, UR10, 0x2 ;  /* 0x0000000a05041c11 */ /* 0x004fe4000f8410ff */
[----:B------:R-:W-:Y:S01]  /*0930*/  MOV R18, UR4 ;  /* 0x0000000400127c02 */ /* 0x000fe20008000f00 */
[----:B------:R-:W-:Y:S01]  /*0940*/  @P1 IMAD.WIDE R6, R3, 0x4, R6 ;  /* 0x0000000403061825 */ /* 0x000fe200078e0206 */
[----:B------:R-:W-:Y:S01]  /*0950*/  @P1 LEA.HI.X R5, R5, UR11, R8, 0x2, P2 ;  /* 0x0000000b05051c11 */ /* 0x000fe200090f1408 */
[----:B------:R-:W2:Y:S01]  /*0960*/  @P1 LDG.E R3, desc[UR16][R14.64] ;  /* 0x000000100e031981 */ /* 0x000ea2000c1e1900 */
[----:B---3--:R-:W-:Y:S01]  /*0970*/  MOV R8, UR12 ;  /* 0x0000000c00087c02 */ /* 0x008fe20008000f00 */
[----:B------:R-:W-:Y:S01]  /*0980*/  @!P0 IMAD R21, R18, UR18, R13 ;  /* 0x0000001212158c24 */ /* 0x000fe2000f8e020d */
[----:B------:R-:W-:Y:S01]  /*0990*/  MOV R9, UR13 ;  /* 0x0000000d00097c02 */ /* 0x000fe20008000f00 */
[----:B------:R-:W-:Y:S01]  /*09a0*/  @P1 IMAD.WIDE.U32 R16, R17, 0x4, R6 ;  /* 0x0000000411101825 */ /* 0x000fe200078e0006 */
[----:B------:R-:W-:Y:S01]  /*09b0*/  @!P0 IADD3 R19, PT, PT, R2, UR4, RZ ;  /* 0x0000000402138c10 */ /* 0x000fe2000fffe0ff */
[----:B------:R-:W2:Y:S01]  /*09c0*/  @P1 LDG.E R6, desc[UR16][R6.64] ;  /* 0x0000001006061981 */ /* 0x000ea2000c1e1900 */
[----:B0-----:R-:W-:-:S02]  /*09d0*/  MOV R10, UR6 ;  /* 0x00000006000a7c02 */ /* 0x001fc40008000f00 */
[----:B------:R-:W-:Y:S01]  /*09e0*/  MOV R11, UR7 ;  /* 0x00000007000b7c02 */ /* 0x000fe20008000f00 */
[----:B------:R-:W-:Y:S01]  /*09f0*/  @!P0 IMAD.WIDE.U32 R8, R19, 0x4, R8 ;  /* 0x0000000413088825 */ /* 0x000fe200078e0008 */
[----:B------:R-:W3:Y:S03]  /*0a00*/  @P1 LDG.E R16, desc[UR16][R16.64] ;  /* 0x0000001010101981 */ /* 0x000ee6000c1e1900 */
[----:B------:R-:W-:Y:S01]  /*0a10*/  @!P0 IMAD.WIDE R10, R21, 0x4, R10 ;  /* 0x00000004150a8825 */ /* 0x000fe200078e020a */
[----:B------:R-:W3:Y:S04]  /*0a20*/  @P1 LDG.E R4, desc[UR16][R4.64+0x4] ;  /* 0x0000041004041981 */ /* 0x000ee8000c1e1900 */
[----:B------:R-:W4:Y:S04]  /*0a30*/  @!P0 LDG.E R9, desc[UR16][R8.64] ;  /* 0x0000001008098981 */ /* 0x000f28000c1e1900 */
[----:B------:R-:W4:Y:S01]  /*0a40*/  @!P0 LDG.E R10, desc[UR16][R10.64] ;  /* 0x000000100a0a8981 */ /* 0x000f22000c1e1900 */
[----:B--2---:R-:W-:-:S04]  /*0a50*/  @P1 FFMA R3, R3, R6, R12 ;  /* 0x0000000603031223 */ /* 0x004fc8000000000c */
[----:B---3--:R-:W-:-:S04]  /*0a60*/  @P1 FFMA R12, R4, R16, R3 ;  /* 0x00000010040c1223 */ /* 0x008fc80000000003 */
[----:B----4-:R-:W-:-:S07]  /*0a70*/  @!P0 FFMA R12, R9, R10, R12 ;  /* 0x0000000a090c8223 */ /* 0x010fce000000000c */
.L_x_5:
[----:B------:R-:W0:Y:S01]  /*0a80*/  LDC.64 R2, c[0x0][0x380] ;  /* 0x0000e000ff027b82 */ /* 0x000e220000000a00 */
[----:B------:R-:W-:-:S04]  /*0a90*/  IMAD R13, R0, UR18, R13 ;  /* 0x00000012000d7c24 */ /* 0x000fc8000f8e020d */
[----:B0-----:R-:W-:-:S05]  /*0aa0*/  IMAD.WIDE R2, R13, 0x4, R2 ;  /* 0x000000040d027825 */ /* 0x001fca00078e0202 */
[----:B------:R-:W-:Y:S01]  /*0ab0*/  STG.E desc[UR16][R2.64], R12 ;  /* 0x0000000c02007986 */ /* 0x000fe2000c101910 */
[----:B------:R-:W-:Y:S05]  /*0ac0*/  EXIT ;  /* 0x000000000000794d */ /* 0x000fea0003800000 */
.L_x_9:
        /* <DEDUP_REMOVED lines=11> */
.L_x_11:


//--------------------- .nv.shared._Z12matmulSharedPfPKfS1_i --------------------------
	.section	.nv.shared._Z12matmulSharedPfPKfS1_i,"aw",@nobits
	.sectionflags	@""
	.align	4
.nv.shared._Z12matmulSharedPfPKfS1_i:
	.zero		3072


//--------------------- .nv.shared.reserved.0     --------------------------
	.section	.nv.shared.reserved.0,"aw",@nobits
	.weak		__nv_reservedSMEM_offset_0_alias
	.size		__nv_reservedSMEM_offset_0_alias, 0, 64
	.other		__nv_reservedSMEM_offset_0_alias,@"STO_CUDA_RESERVED_SHARED STV_DEFAULT"
__nv_reservedSMEM_offset_0_alias:
	.zero		0
	.zero		64


//--------------------- .nv.constant0._Z12matmulSharedPfPKfS1_i --------------------------
	.section	.nv.constant0._Z12matmulSharedPfPKfS1_i,"a",@progbits
	.sectionflags	@""
	.align	4
.nv.constant0._Z12matmulSharedPfPKfS1_i:
	.zero		924


//--------------------- .nv.constant0._Z12matmulGlobalPfPKfS1_i --------------------------
	.section	.nv.constant0._Z12matmulGlobalPfPKfS1_i,"a",@progbits
	.sectionflags	@""
	.align	4
.nv.constant0._Z12matmulGlobalPfPKfS1_i:
	.zero		924


//--------------------- SYMBOLS --------------------------

	.type		.nv.reservedSmem.offset0,@object
	.size		.nv.reservedSmem.offset0,0x4
	.type		.nv.reservedSmem.cap,@object
	.size		.nv.reservedSmem.cap,0x4
